//
// Generated by NVIDIA NVVM Compiler
//
// Compiler Build ID: CL-36424714
// Cuda compilation tools, release 13.0, V13.0.88
// Based on NVVM 20.0.0
//

.version 9.0
.target sm_100
.address_size 64

	// .globl	_Z7mysgemmiiiPKfS0_Pf
// _ZZ7mysgemmiiiPKfS0_PfE4ds_A has been demoted
// _ZZ7mysgemmiiiPKfS0_PfE4ds_B has been demoted
// _ZZ7mytransiiPKfPfE4tile has been demoted

.visible .entry _Z7mysgemmiiiPKfS0_Pf(
	.param .u32 _Z7mysgemmiiiPKfS0_Pf_param_0,
	.param .u32 _Z7mysgemmiiiPKfS0_Pf_param_1,
	.param .u32 _Z7mysgemmiiiPKfS0_Pf_param_2,
	.param .u64 .ptr .align 1 _Z7mysgemmiiiPKfS0_Pf_param_3,
	.param .u64 .ptr .align 1 _Z7mysgemmiiiPKfS0_Pf_param_4,
	.param .u64 .ptr .align 1 _Z7mysgemmiiiPKfS0_Pf_param_5
)
{
	.reg .pred 	%p<32>;
	.reg .b32 	%r<65>;
	.reg .b32 	%f<109>;
	.reg .b64 	%rd<21>;
	// demoted variable
	.shared .align 4 .b8 _ZZ7mysgemmiiiPKfS0_PfE4ds_A[256];
	// demoted variable
	.shared .align 4 .b8 _ZZ7mysgemmiiiPKfS0_PfE4ds_B[256];
	ld.param.u32 	%r32, [_Z7mysgemmiiiPKfS0_Pf_param_0];
	ld.param.u32 	%r33, [_Z7mysgemmiiiPKfS0_Pf_param_1];
	ld.param.u32 	%r34, [_Z7mysgemmiiiPKfS0_Pf_param_2];
	ld.param.u64 	%rd5, [_Z7mysgemmiiiPKfS0_Pf_param_3];
	ld.param.u64 	%rd6, [_Z7mysgemmiiiPKfS0_Pf_param_4];
	ld.param.u64 	%rd4, [_Z7mysgemmiiiPKfS0_Pf_param_5];
	cvta.to.global.u64 	%rd1, %rd6;
	cvta.to.global.u64 	%rd2, %rd5;
	mov.u32 	%r35, %ctaid.x;
	mov.u32 	%r36, %ctaid.y;
	mov.u32 	%r1, %tid.x;
	mov.u32 	%r2, %tid.y;
	mov.u32 	%r37, %ntid.y;
	mad.lo.s32 	%r3, %r36, %r37, %r2;
	mov.u32 	%r38, %ntid.x;
	mad.lo.s32 	%r4, %r35, %r38, %r1;
	setp.lt.s32 	%p2, %r34, -6;
	@%p2 bra 	$L__BB0_30;
	add.s32 	%r40, %r34, -1;
	shr.s32 	%r41, %r40, 31;
	shr.u32 	%r42, %r41, 29;
	add.s32 	%r43, %r40, %r42;
	shr.s32 	%r5, %r43, 3;
	cvta.to.global.u64 	%rd7, %rd4;
	setp.lt.s32 	%p3, %r3, %r32;
	shl.b32 	%r44, %r2, 5;
	mov.u32 	%r45, _ZZ7mysgemmiiiPKfS0_PfE4ds_A;
	add.s32 	%r6, %r45, %r44;
	shl.b32 	%r46, %r1, 2;
	add.s32 	%r7, %r6, %r46;
	mul.lo.s32 	%r8, %r34, %r3;
	setp.lt.s32 	%p4, %r4, %r33;
	mov.u32 	%r47, _ZZ7mysgemmiiiPKfS0_PfE4ds_B;
	add.s32 	%r10, %r47, %r46;
	add.s32 	%r9, %r10, %r44;
	and.pred  	%p1, %p3, %p4;
	mad.lo.s32 	%r48, %r33, %r3, %r4;
	mul.wide.s32 	%rd8, %r48, 4;
	add.s64 	%rd3, %rd7, %rd8;
	setp.lt.s32 	%p5, %r34, 9;
	mov.f32 	%f101, 0f00000000;
	mov.b32 	%r64, 0;
	@%p5 bra 	$L__BB0_21;
	add.s32 	%r11, %r5, 1;
	and.b32  	%r49, %r11, 2147483646;
	neg.s32 	%r63, %r49;
	add.s32 	%r50, %r2, 8;
	mad.lo.s32 	%r61, %r33, %r50, %r4;
	mad.lo.s32 	%r60, %r2, %r33, %r4;
	add.s32 	%r59, %r1, %r8;
	mov.f32 	%f101, 0f00000000;
	not.pred 	%p12, %p1;
	mov.u32 	%r58, %r1;
	mov.u32 	%r62, %r2;
$L__BB0_3:
	setp.ge.s32 	%p6, %r3, %r32;
	setp.ge.s32 	%p7, %r58, %r34;
	mov.f32 	%f99, 0f00000000;
	or.pred  	%p8, %p7, %p6;
	@%p8 bra 	$L__BB0_5;
	mul.wide.s32 	%rd9, %r59, 4;
	add.s64 	%rd10, %rd2, %rd9;
	ld.global.f32 	%f99, [%rd10];
$L__BB0_5:
	setp.ge.s32 	%p9, %r4, %r33;
	st.shared.f32 	[%r7], %f99;
	setp.ge.s32 	%p10, %r62, %r34;
	mov.f32 	%f100, 0f00000000;
	or.pred  	%p11, %p9, %p10;
	@%p11 bra 	$L__BB0_7;
	mul.wide.s32 	%rd11, %r60, 4;
	add.s64 	%rd12, %rd1, %rd11;
	ld.global.f32 	%f100, [%rd12];
$L__BB0_7:
	st.shared.f32 	[%r9], %f100;
	bar.sync 	0;
	@%p12 bra 	$L__BB0_9;
	ld.shared.f32 	%f25, [%r6];
	ld.shared.f32 	%f26, [%r10];
	fma.rn.f32 	%f27, %f25, %f26, %f101;
	ld.shared.f32 	%f28, [%r6+4];
	ld.shared.f32 	%f29, [%r10+32];
	fma.rn.f32 	%f30, %f28, %f29, %f27;
	ld.shared.f32 	%f31, [%r6+8];
	ld.shared.f32 	%f32, [%r10+64];
	fma.rn.f32 	%f33, %f31, %f32, %f30;
	ld.shared.f32 	%f34, [%r6+12];
	ld.shared.f32 	%f35, [%r10+96];
	fma.rn.f32 	%f36, %f34, %f35, %f33;
	ld.shared.f32 	%f37, [%r6+16];
	ld.shared.f32 	%f38, [%r10+128];
	fma.rn.f32 	%f39, %f37, %f38, %f36;
	ld.shared.f32 	%f40, [%r6+20];
	ld.shared.f32 	%f41, [%r10+160];
	fma.rn.f32 	%f42, %f40, %f41, %f39;
	ld.shared.f32 	%f43, [%r6+24];
	ld.shared.f32 	%f44, [%r10+192];
	fma.rn.f32 	%f45, %f43, %f44, %f42;
	ld.shared.f32 	%f46, [%r6+28];
	ld.shared.f32 	%f47, [%r10+224];
	fma.rn.f32 	%f101, %f46, %f47, %f45;
$L__BB0_9:
	bar.sync 	0;
	@%p12 bra 	$L__BB0_11;
	st.global.f32 	[%rd3], %f101;
$L__BB0_11:
	add.s32 	%r51, %r58, 8;
	setp.ge.s32 	%p15, %r51, %r34;
	mov.f32 	%f102, 0f00000000;
	or.pred  	%p16, %p15, %p6;
	@%p16 bra 	$L__BB0_13;
	mul.wide.s32 	%rd13, %r59, 4;
	add.s64 	%rd14, %rd2, %rd13;
	ld.global.f32 	%f102, [%rd14+32];
$L__BB0_13:
	st.shared.f32 	[%r7], %f102;
	add.s32 	%r52, %r62, 8;
	setp.ge.s32 	%p18, %r52, %r34;
	mov.f32 	%f103, 0f00000000;
	or.pred  	%p19, %p9, %p18;
	@%p19 bra 	$L__BB0_15;
	mul.wide.s32 	%rd15, %r61, 4;
	add.s64 	%rd16, %rd1, %rd15;
	ld.global.f32 	%f103, [%rd16];
$L__BB0_15:
	st.shared.f32 	[%r9], %f103;
	bar.sync 	0;
	@%p12 bra 	$L__BB0_17;
	ld.shared.f32 	%f50, [%r6];
	ld.shared.f32 	%f51, [%r10];
	fma.rn.f32 	%f52, %f50, %f51, %f101;
	ld.shared.f32 	%f53, [%r6+4];
	ld.shared.f32 	%f54, [%r10+32];
	fma.rn.f32 	%f55, %f53, %f54, %f52;
	ld.shared.f32 	%f56, [%r6+8];
	ld.shared.f32 	%f57, [%r10+64];
	fma.rn.f32 	%f58, %f56, %f57, %f55;
	ld.shared.f32 	%f59, [%r6+12];
	ld.shared.f32 	%f60, [%r10+96];
	fma.rn.f32 	%f61, %f59, %f60, %f58;
	ld.shared.f32 	%f62, [%r6+16];
	ld.shared.f32 	%f63, [%r10+128];
	fma.rn.f32 	%f64, %f62, %f63, %f61;
	ld.shared.f32 	%f65, [%r6+20];
	ld.shared.f32 	%f66, [%r10+160];
	fma.rn.f32 	%f67, %f65, %f66, %f64;
	ld.shared.f32 	%f68, [%r6+24];
	ld.shared.f32 	%f69, [%r10+192];
	fma.rn.f32 	%f70, %f68, %f69, %f67;
	ld.shared.f32 	%f71, [%r6+28];
	ld.shared.f32 	%f72, [%r10+224];
	fma.rn.f32 	%f101, %f71, %f72, %f70;
$L__BB0_17:
	bar.sync 	0;
	@%p12 bra 	$L__BB0_19;
	st.global.f32 	[%rd3], %f101;
$L__BB0_19:
	add.s32 	%r63, %r63, 2;
	add.s32 	%r62, %r62, 16;
	shl.b32 	%r53, %r33, 4;
	add.s32 	%r61, %r61, %r53;
	add.s32 	%r60, %r60, %r53;
	add.s32 	%r59, %r59, 16;
	add.s32 	%r58, %r58, 16;
	setp.ne.s32 	%p22, %r63, 0;
	@%p22 bra 	$L__BB0_3;
	shl.b32 	%r54, %r11, 3;
	and.b32  	%r64, %r54, -16;
$L__BB0_21:
	and.b32  	%r55, %r5, 1;
	setp.eq.b32 	%p23, %r55, 1;
	@%p23 bra 	$L__BB0_30;
	setp.ge.s32 	%p24, %r3, %r32;
	add.s32 	%r30, %r64, %r1;
	setp.ge.s32 	%p25, %r30, %r34;
	mov.f32 	%f106, 0f00000000;
	or.pred  	%p26, %p25, %p24;
	@%p26 bra 	$L__BB0_24;
	add.s32 	%r56, %r30, %r8;
	mul.wide.s32 	%rd17, %r56, 4;
	add.s64 	%rd18, %rd2, %rd17;
	ld.global.f32 	%f106, [%rd18];
$L__BB0_24:
	setp.ge.s32 	%p27, %r4, %r33;
	st.shared.f32 	[%r7], %f106;
	add.s32 	%r31, %r64, %r2;
	setp.ge.s32 	%p28, %r31, %r34;
	mov.f32 	%f107, 0f00000000;
	or.pred  	%p29, %p27, %p28;
	@%p29 bra 	$L__BB0_26;
	mad.lo.s32 	%r57, %r31, %r33, %r4;
	mul.wide.s32 	%rd19, %r57, 4;
	add.s64 	%rd20, %rd1, %rd19;
	ld.global.f32 	%f107, [%rd20];
$L__BB0_26:
	st.shared.f32 	[%r9], %f107;
	bar.sync 	0;
	not.pred 	%p30, %p1;
	@%p30 bra 	$L__BB0_28;
	ld.shared.f32 	%f75, [%r6];
	ld.shared.f32 	%f76, [%r10];
	fma.rn.f32 	%f77, %f75, %f76, %f101;
	ld.shared.f32 	%f78, [%r6+4];
	ld.shared.f32 	%f79, [%r10+32];
	fma.rn.f32 	%f80, %f78, %f79, %f77;
	ld.shared.f32 	%f81, [%r6+8];
	ld.shared.f32 	%f82, [%r10+64];
	fma.rn.f32 	%f83, %f81, %f82, %f80;
	ld.shared.f32 	%f84, [%r6+12];
	ld.shared.f32 	%f85, [%r10+96];
	fma.rn.f32 	%f86, %f84, %f85, %f83;
	ld.shared.f32 	%f87, [%r6+16];
	ld.shared.f32 	%f88, [%r10+128];
	fma.rn.f32 	%f89, %f87, %f88, %f86;
	ld.shared.f32 	%f90, [%r6+20];
	ld.shared.f32 	%f91, [%r10+160];
	fma.rn.f32 	%f92, %f90, %f91, %f89;
	ld.shared.f32 	%f93, [%r6+24];
	ld.shared.f32 	%f94, [%r10+192];
	fma.rn.f32 	%f95, %f93, %f94, %f92;
	ld.shared.f32 	%f96, [%r6+28];
	ld.shared.f32 	%f97, [%r10+224];
	fma.rn.f32 	%f101, %f96, %f97, %f95;
$L__BB0_28:
	bar.sync 	0;
	@%p30 bra 	$L__BB0_30;
	st.global.f32 	[%rd3], %f101;
$L__BB0_30:
	ret;

}
	// .globl	_Z14sigmoid_kernelPKfPfi
.visible .entry _Z14sigmoid_kernelPKfPfi(
	.param .u64 .ptr .align 1 _Z14sigmoid_kernelPKfPfi_param_0,
	.param .u64 .ptr .align 1 _Z14sigmoid_kernelPKfPfi_param_1,
	.param .u32 _Z14sigmoid_kernelPKfPfi_param_2
)
{
	.reg .pred 	%p<7>;
	.reg .b32 	%r<41>;
	.reg .b32 	%f<65>;
	.reg .b64 	%rd<18>;
	.reg .b64 	%fd<16>;

	ld.param.u64 	%rd3, [_Z14sigmoid_kernelPKfPfi_param_0];
	ld.param.u64 	%rd4, [_Z14sigmoid_kernelPKfPfi_param_1];
	ld.param.u32 	%r12, [_Z14sigmoid_kernelPKfPfi_param_2];
	cvta.to.global.u64 	%rd1, %rd4;
	cvta.to.global.u64 	%rd2, %rd3;
	mov.u32 	%r13, %nctaid.x;
	mov.u32 	%r14, %ntid.x;
	mul.lo.s32 	%r1, %r13, %r14;
	mov.u32 	%r15, %ctaid.x;
	mov.u32 	%r16, %tid.x;
	mad.lo.s32 	%r39, %r14, %r15, %r16;
	setp.ge.s32 	%p1, %r39, %r12;
	@%p1 bra 	$L__BB1_7;
	add.s32 	%r17, %r39, %r1;
	max.s32 	%r18, %r12, %r17;
	setp.lt.s32 	%p2, %r17, %r12;
	selp.u32 	%r19, 1, 0, %p2;
	add.s32 	%r20, %r17, %r19;
	sub.s32 	%r21, %r18, %r20;
	div.u32 	%r22, %r21, %r1;
	add.s32 	%r3, %r22, %r19;
	and.b32  	%r23, %r3, 3;
	setp.eq.s32 	%p3, %r23, 3;
	@%p3 bra 	$L__BB1_4;
	add.s32 	%r24, %r3, 1;
	and.b32  	%r25, %r24, 3;
	neg.s32 	%r37, %r25;
$L__BB1_3:
	.pragma "nounroll";
	mul.wide.s32 	%rd5, %r39, 4;
	add.s64 	%rd6, %rd1, %rd5;
	add.s64 	%rd7, %rd2, %rd5;
	ld.global.f32 	%f1, [%rd7];
	fma.rn.f32 	%f2, %f1, 0fBBBB989D, 0f3F000000;
	cvt.sat.f32.f32 	%f3, %f2;
	mov.f32 	%f4, 0f4B400001;
	mov.f32 	%f5, 0f437C0000;
	fma.rm.f32 	%f6, %f3, %f5, %f4;
	add.f32 	%f7, %f6, 0fCB40007F;
	neg.f32 	%f8, %f7;
	fma.rn.f32 	%f9, %f1, 0fBFB8AA3B, %f8;
	fma.rn.f32 	%f10, %f1, 0fB2A57060, %f9;
	mov.b32 	%r26, %f6;
	shl.b32 	%r27, %r26, 23;
	mov.b32 	%f11, %r27;
	ex2.approx.ftz.f32 	%f12, %f10;
	mul.f32 	%f13, %f12, %f11;
	cvt.f64.f32 	%fd1, %f13;
	add.f64 	%fd2, %fd1, 0d3FF0000000000000;
	rcp.rn.f64 	%fd3, %fd2;
	cvt.rn.f32.f64 	%f14, %fd3;
	st.global.f32 	[%rd6], %f14;
	add.s32 	%r39, %r39, %r1;
	add.s32 	%r37, %r37, 1;
	setp.ne.s32 	%p4, %r37, 0;
	@%p4 bra 	$L__BB1_3;
$L__BB1_4:
	setp.lt.u32 	%p5, %r3, 3;
	@%p5 bra 	$L__BB1_7;
	mul.wide.s32 	%rd11, %r1, 4;
	shl.b32 	%r36, %r1, 2;
$L__BB1_6:
	mul.wide.s32 	%rd8, %r39, 4;
	add.s64 	%rd9, %rd2, %rd8;
	ld.global.f32 	%f15, [%rd9];
	fma.rn.f32 	%f16, %f15, 0fBBBB989D, 0f3F000000;
	cvt.sat.f32.f32 	%f17, %f16;
	mov.f32 	%f18, 0f4B400001;
	mov.f32 	%f19, 0f437C0000;
	fma.rm.f32 	%f20, %f17, %f19, %f18;
	add.f32 	%f21, %f20, 0fCB40007F;
	neg.f32 	%f22, %f21;
	fma.rn.f32 	%f23, %f15, 0fBFB8AA3B, %f22;
	fma.rn.f32 	%f24, %f15, 0fB2A57060, %f23;
	mov.b32 	%r28, %f20;
	shl.b32 	%r29, %r28, 23;
	mov.b32 	%f25, %r29;
	ex2.approx.ftz.f32 	%f26, %f24;
	mul.f32 	%f27, %f26, %f25;
	cvt.f64.f32 	%fd4, %f27;
	add.f64 	%fd5, %fd4, 0d3FF0000000000000;
	rcp.rn.f64 	%fd6, %fd5;
	cvt.rn.f32.f64 	%f28, %fd6;
	add.s64 	%rd10, %rd1, %rd8;
	st.global.f32 	[%rd10], %f28;
	add.s64 	%rd12, %rd9, %rd11;
	ld.global.f32 	%f29, [%rd12];
	fma.rn.f32 	%f30, %f29, 0fBBBB989D, 0f3F000000;
	cvt.sat.f32.f32 	%f31, %f30;
	fma.rm.f32 	%f32, %f31, %f19, %f18;
	add.f32 	%f33, %f32, 0fCB40007F;
	neg.f32 	%f34, %f33;
	fma.rn.f32 	%f35, %f29, 0fBFB8AA3B, %f34;
	fma.rn.f32 	%f36, %f29, 0fB2A57060, %f35;
	mov.b32 	%r30, %f32;
	shl.b32 	%r31, %r30, 23;
	mov.b32 	%f37, %r31;
	ex2.approx.ftz.f32 	%f38, %f36;
	mul.f32 	%f39, %f38, %f37;
	cvt.f64.f32 	%fd7, %f39;
	add.f64 	%fd8, %fd7, 0d3FF0000000000000;
	rcp.rn.f64 	%fd9, %fd8;
	cvt.rn.f32.f64 	%f40, %fd9;
	add.s64 	%rd13, %rd10, %rd11;
	st.global.f32 	[%rd13], %f40;
	add.s64 	%rd14, %rd12, %rd11;
	ld.global.f32 	%f41, [%rd14];
	fma.rn.f32 	%f42, %f41, 0fBBBB989D, 0f3F000000;
	cvt.sat.f32.f32 	%f43, %f42;
	fma.rm.f32 	%f44, %f43, %f19, %f18;
	add.f32 	%f45, %f44, 0fCB40007F;
	neg.f32 	%f46, %f45;
	fma.rn.f32 	%f47, %f41, 0fBFB8AA3B, %f46;
	fma.rn.f32 	%f48, %f41, 0fB2A57060, %f47;
	mov.b32 	%r32, %f44;
	shl.b32 	%r33, %r32, 23;
	mov.b32 	%f49, %r33;
	ex2.approx.ftz.f32 	%f50, %f48;
	mul.f32 	%f51, %f50, %f49;
	cvt.f64.f32 	%fd10, %f51;
	add.f64 	%fd11, %fd10, 0d3FF0000000000000;
	rcp.rn.f64 	%fd12, %fd11;
	cvt.rn.f32.f64 	%f52, %fd12;
	add.s64 	%rd15, %rd13, %rd11;
	st.global.f32 	[%rd15], %f52;
	add.s64 	%rd16, %rd14, %rd11;
	ld.global.f32 	%f53, [%rd16];
	fma.rn.f32 	%f54, %f53, 0fBBBB989D, 0f3F000000;
	cvt.sat.f32.f32 	%f55, %f54;
	fma.rm.f32 	%f56, %f55, %f19, %f18;
	add.f32 	%f57, %f56, 0fCB40007F;
	neg.f32 	%f58, %f57;
	fma.rn.f32 	%f59, %f53, 0fBFB8AA3B, %f58;
	fma.rn.f32 	%f60, %f53, 0fB2A57060, %f59;
	mov.b32 	%r34, %f56;
	shl.b32 	%r35, %r34, 23;
	mov.b32 	%f61, %r35;
	ex2.approx.ftz.f32 	%f62, %f60;
	mul.f32 	%f63, %f62, %f61;
	cvt.f64.f32 	%fd13, %f63;
	add.f64 	%fd14, %fd13, 0d3FF0000000000000;
	rcp.rn.f64 	%fd15, %fd14;
	cvt.rn.f32.f64 	%f64, %fd15;
	add.s64 	%rd17, %rd15, %rd11;
	st.global.f32 	[%rd17], %f64;
	add.s32 	%r39, %r36, %r39;
	setp.lt.s32 	%p6, %r39, %r12;
	@%p6 bra 	$L__BB1_6;
$L__BB1_7:
	ret;

}
	// .globl	_Z5mysubiiiPKfS0_Pf
.visible .entry _Z5mysubiiiPKfS0_Pf(
	.param .u32 _Z5mysubiiiPKfS0_Pf_param_0,
	.param .u32 _Z5mysubiiiPKfS0_Pf_param_1,
	.param .u32 _Z5mysubiiiPKfS0_Pf_param_2,
	.param .u64 .ptr .align 1 _Z5mysubiiiPKfS0_Pf_param_3,
	.param .u64 .ptr .align 1 _Z5mysubiiiPKfS0_Pf_param_4,
	.param .u64 .ptr .align 1 _Z5mysubiiiPKfS0_Pf_param_5
)
{
	.reg .pred 	%p<12>;
	.reg .b32 	%r<38>;
	.reg .b32 	%f<88>;
	.reg .b64 	%rd<101>;

	ld.param.u32 	%r23, [_Z5mysubiiiPKfS0_Pf_param_1];
	ld.param.u64 	%rd4, [_Z5mysubiiiPKfS0_Pf_param_3];
	ld.param.u64 	%rd5, [_Z5mysubiiiPKfS0_Pf_param_4];
	ld.param.u64 	%rd6, [_Z5mysubiiiPKfS0_Pf_param_5];
	cvta.to.global.u64 	%rd1, %rd6;
	cvta.to.global.u64 	%rd2, %rd5;
	cvta.to.global.u64 	%rd3, %rd4;
	mov.u32 	%r24, %tid.x;
	mov.u32 	%r25, %ctaid.x;
	mov.u32 	%r26, %ntid.x;
	mad.lo.s32 	%r1, %r25, %r26, %r24;
	setp.ge.s32 	%p1, %r1, %r23;
	setp.lt.s32 	%p2, %r23, 1;
	or.pred  	%p3, %p1, %p2;
	@%p3 bra 	$L__BB2_13;
	add.s32 	%r28, %r23, -1;
	and.b32  	%r2, %r23, 15;
	setp.lt.u32 	%p4, %r28, 15;
	mov.b32 	%r34, 0;
	@%p4 bra 	$L__BB2_4;
	and.b32  	%r34, %r23, 2147483632;
	neg.s32 	%r32, %r34;
	shl.b32 	%r5, %r23, 4;
	mul.wide.u32 	%rd11, %r23, 4;
	mov.u32 	%r31, %r1;
$L__BB2_3:
	.pragma "nounroll";
	mul.wide.s32 	%rd7, %r31, 4;
	add.s64 	%rd8, %rd3, %rd7;
	ld.global.f32 	%f1, [%rd8];
	add.s64 	%rd9, %rd2, %rd7;
	ld.global.f32 	%f2, [%rd9];
	add.f32 	%f3, %f1, %f2;
	add.s64 	%rd10, %rd1, %rd7;
	st.global.f32 	[%rd10], %f3;
	add.s64 	%rd12, %rd8, %rd11;
	ld.global.f32 	%f4, [%rd12];
	add.s64 	%rd13, %rd9, %rd11;
	ld.global.f32 	%f5, [%rd13];
	add.f32 	%f6, %f4, %f5;
	add.s64 	%rd14, %rd10, %rd11;
	st.global.f32 	[%rd14], %f6;
	add.s64 	%rd15, %rd12, %rd11;
	ld.global.f32 	%f7, [%rd15];
	add.s64 	%rd16, %rd13, %rd11;
	ld.global.f32 	%f8, [%rd16];
	add.f32 	%f9, %f7, %f8;
	add.s64 	%rd17, %rd14, %rd11;
	st.global.f32 	[%rd17], %f9;
	add.s64 	%rd18, %rd15, %rd11;
	ld.global.f32 	%f10, [%rd18];
	add.s64 	%rd19, %rd16, %rd11;
	ld.global.f32 	%f11, [%rd19];
	add.f32 	%f12, %f10, %f11;
	add.s64 	%rd20, %rd17, %rd11;
	st.global.f32 	[%rd20], %f12;
	add.s64 	%rd21, %rd18, %rd11;
	ld.global.f32 	%f13, [%rd21];
	add.s64 	%rd22, %rd19, %rd11;
	ld.global.f32 	%f14, [%rd22];
	add.f32 	%f15, %f13, %f14;
	add.s64 	%rd23, %rd20, %rd11;
	st.global.f32 	[%rd23], %f15;
	add.s64 	%rd24, %rd21, %rd11;
	ld.global.f32 	%f16, [%rd24];
	add.s64 	%rd25, %rd22, %rd11;
	ld.global.f32 	%f17, [%rd25];
	add.f32 	%f18, %f16, %f17;
	add.s64 	%rd26, %rd23, %rd11;
	st.global.f32 	[%rd26], %f18;
	add.s64 	%rd27, %rd24, %rd11;
	ld.global.f32 	%f19, [%rd27];
	add.s64 	%rd28, %rd25, %rd11;
	ld.global.f32 	%f20, [%rd28];
	add.f32 	%f21, %f19, %f20;
	add.s64 	%rd29, %rd26, %rd11;
	st.global.f32 	[%rd29], %f21;
	add.s64 	%rd30, %rd27, %rd11;
	ld.global.f32 	%f22, [%rd30];
	add.s64 	%rd31, %rd28, %rd11;
	ld.global.f32 	%f23, [%rd31];
	add.f32 	%f24, %f22, %f23;
	add.s64 	%rd32, %rd29, %rd11;
	st.global.f32 	[%rd32], %f24;
	add.s64 	%rd33, %rd30, %rd11;
	ld.global.f32 	%f25, [%rd33];
	add.s64 	%rd34, %rd31, %rd11;
	ld.global.f32 	%f26, [%rd34];
	add.f32 	%f27, %f25, %f26;
	add.s64 	%rd35, %rd32, %rd11;
	st.global.f32 	[%rd35], %f27;
	add.s64 	%rd36, %rd33, %rd11;
	ld.global.f32 	%f28, [%rd36];
	add.s64 	%rd37, %rd34, %rd11;
	ld.global.f32 	%f29, [%rd37];
	add.f32 	%f30, %f28, %f29;
	add.s64 	%rd38, %rd35, %rd11;
	st.global.f32 	[%rd38], %f30;
	add.s64 	%rd39, %rd36, %rd11;
	ld.global.f32 	%f31, [%rd39];
	add.s64 	%rd40, %rd37, %rd11;
	ld.global.f32 	%f32, [%rd40];
	add.f32 	%f33, %f31, %f32;
	add.s64 	%rd41, %rd38, %rd11;
	st.global.f32 	[%rd41], %f33;
	add.s64 	%rd42, %rd39, %rd11;
	ld.global.f32 	%f34, [%rd42];
	add.s64 	%rd43, %rd40, %rd11;
	ld.global.f32 	%f35, [%rd43];
	add.f32 	%f36, %f34, %f35;
	add.s64 	%rd44, %rd41, %rd11;
	st.global.f32 	[%rd44], %f36;
	add.s64 	%rd45, %rd42, %rd11;
	ld.global.f32 	%f37, [%rd45];
	add.s64 	%rd46, %rd43, %rd11;
	ld.global.f32 	%f38, [%rd46];
	add.f32 	%f39, %f37, %f38;
	add.s64 	%rd47, %rd44, %rd11;
	st.global.f32 	[%rd47], %f39;
	add.s64 	%rd48, %rd45, %rd11;
	ld.global.f32 	%f40, [%rd48];
	add.s64 	%rd49, %rd46, %rd11;
	ld.global.f32 	%f41, [%rd49];
	add.f32 	%f42, %f40, %f41;
	add.s64 	%rd50, %rd47, %rd11;
	st.global.f32 	[%rd50], %f42;
	add.s64 	%rd51, %rd48, %rd11;
	ld.global.f32 	%f43, [%rd51];
	add.s64 	%rd52, %rd49, %rd11;
	ld.global.f32 	%f44, [%rd52];
	add.f32 	%f45, %f43, %f44;
	add.s64 	%rd53, %rd50, %rd11;
	st.global.f32 	[%rd53], %f45;
	add.s64 	%rd54, %rd51, %rd11;
	ld.global.f32 	%f46, [%rd54];
	add.s64 	%rd55, %rd52, %rd11;
	ld.global.f32 	%f47, [%rd55];
	add.f32 	%f48, %f46, %f47;
	add.s64 	%rd56, %rd53, %rd11;
	st.global.f32 	[%rd56], %f48;
	add.s32 	%r32, %r32, 16;
	add.s32 	%r31, %r31, %r5;
	setp.ne.s32 	%p5, %r32, 0;
	@%p5 bra 	$L__BB2_3;
$L__BB2_4:
	setp.eq.s32 	%p6, %r2, 0;
	@%p6 bra 	$L__BB2_13;
	and.b32  	%r11, %r23, 7;
	setp.lt.u32 	%p7, %r2, 8;
	@%p7 bra 	$L__BB2_7;
	mad.lo.s32 	%r29, %r34, %r23, %r1;
	mul.wide.s32 	%rd57, %r29, 4;
	add.s64 	%rd58, %rd3, %rd57;
	ld.global.f32 	%f49, [%rd58];
	add.s64 	%rd59, %rd2, %rd57;
	ld.global.f32 	%f50, [%rd59];
	add.f32 	%f51, %f49, %f50;
	add.s64 	%rd60, %rd1, %rd57;
	st.global.f32 	[%rd60], %f51;
	mul.wide.u32 	%rd61, %r23, 4;
	add.s64 	%rd62, %rd58, %rd61;
	ld.global.f32 	%f52, [%rd62];
	add.s64 	%rd63, %rd59, %rd61;
	ld.global.f32 	%f53, [%rd63];
	add.f32 	%f54, %f52, %f53;
	add.s64 	%rd64, %rd60, %rd61;
	st.global.f32 	[%rd64], %f54;
	add.s64 	%rd65, %rd62, %rd61;
	ld.global.f32 	%f55, [%rd65];
	add.s64 	%rd66, %rd63, %rd61;
	ld.global.f32 	%f56, [%rd66];
	add.f32 	%f57, %f55, %f56;
	add.s64 	%rd67, %rd64, %rd61;
	st.global.f32 	[%rd67], %f57;
	add.s64 	%rd68, %rd65, %rd61;
	ld.global.f32 	%f58, [%rd68];
	add.s64 	%rd69, %rd66, %rd61;
	ld.global.f32 	%f59, [%rd69];
	add.f32 	%f60, %f58, %f59;
	add.s64 	%rd70, %rd67, %rd61;
	st.global.f32 	[%rd70], %f60;
	add.s64 	%rd71, %rd68, %rd61;
	ld.global.f32 	%f61, [%rd71];
	add.s64 	%rd72, %rd69, %rd61;
	ld.global.f32 	%f62, [%rd72];
	add.f32 	%f63, %f61, %f62;
	add.s64 	%rd73, %rd70, %rd61;
	st.global.f32 	[%rd73], %f63;
	add.s64 	%rd74, %rd71, %rd61;
	ld.global.f32 	%f64, [%rd74];
	add.s64 	%rd75, %rd72, %rd61;
	ld.global.f32 	%f65, [%rd75];
	add.f32 	%f66, %f64, %f65;
	add.s64 	%rd76, %rd73, %rd61;
	st.global.f32 	[%rd76], %f66;
	add.s64 	%rd77, %rd74, %rd61;
	ld.global.f32 	%f67, [%rd77];
	add.s64 	%rd78, %rd75, %rd61;
	ld.global.f32 	%f68, [%rd78];
	add.f32 	%f69, %f67, %f68;
	add.s64 	%rd79, %rd76, %rd61;
	st.global.f32 	[%rd79], %f69;
	add.s64 	%rd80, %rd77, %rd61;
	ld.global.f32 	%f70, [%rd80];
	add.s64 	%rd81, %rd78, %rd61;
	ld.global.f32 	%f71, [%rd81];
	add.f32 	%f72, %f70, %f71;
	add.s64 	%rd82, %rd79, %rd61;
	st.global.f32 	[%rd82], %f72;
	add.s32 	%r34, %r34, 8;
$L__BB2_7:
	setp.eq.s32 	%p8, %r11, 0;
	@%p8 bra 	$L__BB2_13;
	and.b32  	%r14, %r23, 3;
	setp.lt.u32 	%p9, %r11, 4;
	@%p9 bra 	$L__BB2_10;
	mad.lo.s32 	%r30, %r34, %r23, %r1;
	mul.wide.s32 	%rd83, %r30, 4;
	add.s64 	%rd84, %rd3, %rd83;
	ld.global.f32 	%f73, [%rd84];
	add.s64 	%rd85, %rd2, %rd83;
	ld.global.f32 	%f74, [%rd85];
	add.f32 	%f75, %f73, %f74;
	add.s64 	%rd86, %rd1, %rd83;
	st.global.f32 	[%rd86], %f75;
	mul.wide.u32 	%rd87, %r23, 4;
	add.s64 	%rd88, %rd84, %rd87;
	ld.global.f32 	%f76, [%rd88];
	add.s64 	%rd89, %rd85, %rd87;
	ld.global.f32 	%f77, [%rd89];
	add.f32 	%f78, %f76, %f77;
	add.s64 	%rd90, %rd86, %rd87;
	st.global.f32 	[%rd90], %f78;
	add.s64 	%rd91, %rd88, %rd87;
	ld.global.f32 	%f79, [%rd91];
	add.s64 	%rd92, %rd89, %rd87;
	ld.global.f32 	%f80, [%rd92];
	add.f32 	%f81, %f79, %f80;
	add.s64 	%rd93, %rd90, %rd87;
	st.global.f32 	[%rd93], %f81;
	add.s64 	%rd94, %rd91, %rd87;
	ld.global.f32 	%f82, [%rd94];
	add.s64 	%rd95, %rd92, %rd87;
	ld.global.f32 	%f83, [%rd95];
	add.f32 	%f84, %f82, %f83;
	add.s64 	%rd96, %rd93, %rd87;
	st.global.f32 	[%rd96], %f84;
	add.s32 	%r34, %r34, 4;
$L__BB2_10:
	setp.eq.s32 	%p10, %r14, 0;
	@%p10 bra 	$L__BB2_13;
	mad.lo.s32 	%r37, %r34, %r23, %r1;
	neg.s32 	%r36, %r14;
$L__BB2_12:
	.pragma "nounroll";
	mul.wide.s32 	%rd97, %r37, 4;
	add.s64 	%rd98, %rd1, %rd97;
	add.s64 	%rd99, %rd2, %rd97;
	add.s64 	%rd100, %rd3, %rd97;
	ld.global.f32 	%f85, [%rd100];
	ld.global.f32 	%f86, [%rd99];
	add.f32 	%f87, %f85, %f86;
	st.global.f32 	[%rd98], %f87;
	add.s32 	%r37, %r37, %r23;
	add.s32 	%r36, %r36, 1;
	setp.ne.s32 	%p11, %r36, 0;
	@%p11 bra 	$L__BB2_12;
$L__BB2_13:
	ret;

}
	// .globl	_Z7mytransiiPKfPf
.visible .entry _Z7mytransiiPKfPf(
	.param .u32 _Z7mytransiiPKfPf_param_0,
	.param .u32 _Z7mytransiiPKfPf_param_1,
	.param .u64 .ptr .align 1 _Z7mytransiiPKfPf_param_2,
	.param .u64 .ptr .align 1 _Z7mytransiiPKfPf_param_3
)
{
	.reg .pred 	%p<7>;
	.reg .b32 	%r<27>;
	.reg .b32 	%f<3>;
	.reg .b64 	%rd<9>;
	// demoted variable
	.shared .align 4 .b8 _ZZ7mytransiiPKfPfE4tile[256];
	ld.param.u32 	%r9, [_Z7mytransiiPKfPf_param_0];
	ld.param.u32 	%r11, [_Z7mytransiiPKfPf_param_1];
	ld.param.u64 	%rd1, [_Z7mytransiiPKfPf_param_2];
	ld.param.u64 	%rd2, [_Z7mytransiiPKfPf_param_3];
	mov.u32 	%r12, %ctaid.x;
	shl.b32 	%r1, %r12, 3;
	mov.u32 	%r2, %tid.x;
	add.s32 	%r3, %r1, %r2;
	mov.u32 	%r13, %ctaid.y;
	shl.b32 	%r4, %r13, 3;
	mov.u32 	%r5, %tid.y;
	add.s32 	%r14, %r4, %r5;
	setp.ge.s32 	%p1, %r3, %r9;
	setp.ge.s32 	%p2, %r14, %r11;
	or.pred  	%p3, %p1, %p2;
	@%p3 bra 	$L__BB3_2;
	cvta.to.global.u64 	%rd3, %rd1;
	mad.lo.s32 	%r15, %r14, %r9, %r3;
	mul.wide.u32 	%rd4, %r15, 4;
	add.s64 	%rd5, %rd3, %rd4;
	ld.global.f32 	%f1, [%rd5];
	shl.b32 	%r16, %r5, 5;
	mov.u32 	%r17, _ZZ7mytransiiPKfPfE4tile;
	add.s32 	%r18, %r17, %r16;
	shl.b32 	%r19, %r2, 2;
	add.s32 	%r20, %r18, %r19;
	st.shared.f32 	[%r20], %f1;
$L__BB3_2:
	bar.sync 	0;
	add.s32 	%r7, %r4, %r2;
	add.s32 	%r8, %r1, %r5;
	setp.ge.s32 	%p4, %r7, %r11;
	setp.ge.s32 	%p5, %r8, %r9;
	or.pred  	%p6, %p5, %p4;
	@%p6 bra 	$L__BB3_4;
	mad.lo.s32 	%r21, %r11, %r8, %r7;
	shl.b32 	%r22, %r2, 5;
	mov.u32 	%r23, _ZZ7mytransiiPKfPfE4tile;
	add.s32 	%r24, %r23, %r22;
	shl.b32 	%r25, %r5, 2;
	add.s32 	%r26, %r24, %r25;
	ld.shared.f32 	%f2, [%r26];
	cvta.to.global.u64 	%rd6, %rd2;
	mul.wide.u32 	%rd7, %r21, 4;
	add.s64 	%rd8, %rd6, %rd7;
	st.global.f32 	[%rd8], %f2;
$L__BB3_4:
	ret;

}


// ===== COMPILED SASS (sm_100) =====

	.target	sm_100

	.elftype	@"ET_EXEC"


//--------------------- .note.nv.tkinfo           --------------------------
	.section	.note.nv.tkinfo,"",@"SHT_NOTE"
	.sectionflags	@"SHF_NOTE_NV_TKINFO"
	.tkinfo
        /*0018*/ 	.word	0x00000002
        /*0030*/ 	.string	""
        /*0030*/ 	.string	"ptxas"
        /*0030*/ 	.string	"Cuda compilation tools, release 13.0, V13.0.88"
        /*0030*/ 	.string	"Build cuda_13.0.r13.0/compiler.36424714_0"
        /*0030*/ 	.string	"-arch sm_100 -m 64 "



//--------------------- .note.nv.cuinfo           --------------------------
	.section	.note.nv.cuinfo,"",@"SHT_NOTE"
	.sectionflags	@"SHF_NOTE_NV_CUINFO"
        /*0018*/ 	.short	0x0002
        /*001a*/ 	.short	0x0064
        /*001c*/ 	.short	0x0082
	.zero		2


//--------------------- .nv.info                  --------------------------
	.section	.nv.info,"",@"SHT_CUDA_INFO"
	.align	4


	//----- nvinfo : EIATTR_REGCOUNT
	.align		4
        /*0000*/ 	.byte	0x04, 0x2f
        /*0002*/ 	.short	(.L_1 - .L_0)
	.align		4
.L_0:
        /*0004*/ 	.word	index@(_Z7mysgemmiiiPKfS0_Pf)
        /*0008*/ 	.word	0x00000020


	//----- nvinfo : EIATTR_FRAME_SIZE
	.align		4
.L_1:
        /*000c*/ 	.byte	0x04, 0x11
        /*000e*/ 	.short	(.L_3 - .L_2)
	.align		4
.L_2:
        /*0010*/ 	.word	index@(_Z7mysgemmiiiPKfS0_Pf)
        /*0014*/ 	.word	0x00000000


	//----- nvinfo : EIATTR_REGCOUNT
	.align		4
.L_3:
        /*0018*/ 	.byte	0x04, 0x2f
        /*001a*/ 	.short	(.L_5 - .L_4)
	.align		4
.L_4:
        /*001c*/ 	.word	index@(_Z14sigmoid_kernelPKfPfi)
        /*0020*/ 	.word	0x00000017


	//----- nvinfo : EIATTR_FRAME_SIZE
	.align		4
.L_5:
        /*0024*/ 	.byte	0x04, 0x11
        /*0026*/ 	.short	(.L_7 - .L_6)
	.align		4
.L_6:
        /*0028*/ 	.word	index@($__internal_0_$__cuda_sm20_dblrcp_rn_slowpath_v3)
        /*002c*/ 	.word	0x00000000


	//----- nvinfo : EIATTR_FRAME_SIZE
	.align		4
.L_7:
        /*0030*/ 	.byte	0x04, 0x11
        /*0032*/ 	.short	(.L_9 - .L_8)
	.align		4
.L_8:
        /*0034*/ 	.word	index@(_Z14sigmoid_kernelPKfPfi)
        /*0038*/ 	.word	0x00000000


	//----- nvinfo : EIATTR_REGCOUNT
	.align		4
.L_9:
        /*003c*/ 	.byte	0x04, 0x2f
        /*003e*/ 	.short	(.L_11 - .L_10)
	.align		4
.L_10:
        /*0040*/ 	.word	index@(_Z5mysubiiiPKfS0_Pf)
        /*0044*/ 	.word	0x0000001c


	//----- nvinfo : EIATTR_FRAME_SIZE
	.align		4
.L_11:
        /*0048*/ 	.byte	0x04, 0x11
        /*004a*/ 	.short	(.L_13 - .L_12)
	.align		4
.L_12:
        /*004c*/ 	.word	index@(_Z5mysubiiiPKfS0_Pf)
        /*0050*/ 	.word	0x00000000


	//----- nvinfo : EIATTR_REGCOUNT
	.align		4
.L_13:
        /*0054*/ 	.byte	0x04, 0x2f
        /*0056*/ 	.short	(.L_15 - .L_14)
	.align		4
.L_14:
        /*0058*/ 	.word	index@(_Z7mytransiiPKfPf)
        /*005c*/ 	.word	0x0000000c


	//----- nvinfo : EIATTR_FRAME_SIZE
	.align		4
.L_15:
        /*0060*/ 	.byte	0x04, 0x11
        /*0062*/ 	.short	(.L_17 - .L_16)
	.align		4
.L_16:
        /*0064*/ 	.word	index@(_Z7mytransiiPKfPf)
        /*0068*/ 	.word	0x00000000


	//----- nvinfo : EIATTR_MIN_STACK_SIZE
	.align		4
.L_17:
        /*006c*/ 	.byte	0x04, 0x12
        /*006e*/ 	.short	(.L_19 - .L_18)
	.align		4
.L_18:
        /*0070*/ 	.word	index@(_Z7mytransiiPKfPf)
        /*0074*/ 	.word	0x00000000


	//----- nvinfo : EIATTR_MIN_STACK_SIZE
	.align		4
.L_19:
        /*0078*/ 	.byte	0x04, 0x12
        /*007a*/ 	.short	(.L_21 - .L_20)
	.align		4
.L_20:
        /*007c*/ 	.word	index@(_Z5mysubiiiPKfS0_Pf)
        /*0080*/ 	.word	0x00000000


	//----- nvinfo : EIATTR_MIN_STACK_SIZE
	.align		4
.L_21:
        /*0084*/ 	.byte	0x04, 0x12
        /*0086*/ 	.short	(.L_23 - .L_22)
	.align		4
.L_22:
        /*0088*/ 	.word	index@(_Z14sigmoid_kernelPKfPfi)
        /*008c*/ 	.word	0x00000000


	//----- nvinfo : EIATTR_MIN_STACK_SIZE
	.align		4
.L_23:
        /*0090*/ 	.byte	0x04, 0x12
        /*0092*/ 	.short	(.L_25 - .L_24)
	.align		4
.L_24:
        /*0094*/ 	.word	index@(_Z7mysgemmiiiPKfS0_Pf)
        /*0098*/ 	.word	0x00000000
.L_25:


//--------------------- .nv.compat                --------------------------
	.section	.nv.compat,"",@"SHT_CUDA_COMPAT_INFO"
	.align	4
        /*0000*/ 	.byte	0x02, 0x09, 0x00, 0x00, 0x02, 0x02, 0x01, 0x00, 0x02, 0x05, 0x05, 0x00, 0x03, 0x07, 0x01, 0x01
        /*0010*/ 	.byte	0x02, 0x03, 0x00, 0x00, 0x02, 0x06, 0x01, 0x00, 0x04, 0x0b, 0x08, 0x00, 0x01, 0x00, 0x00, 0x00
        /*0020*/ 	.byte	0x00, 0x00, 0x00, 0x00


//--------------------- .nv.info._Z7mytransiiPKfPf --------------------------
	.section	.nv.info._Z7mytransiiPKfPf,"",@"SHT_CUDA_INFO"
	.sectionflags	@""
	.align	4


	//----- nvinfo : EIATTR_CUDA_API_VERSION
	.align		4
        /*0000*/ 	.byte	0x04, 0x37
        /*0002*/ 	.short	(.L_27 - .L_26)
.L_26:
        /*0004*/ 	.word	0x00000082


	//----- nvinfo : EIATTR_KPARAM_INFO
	.align		4
.L_27:
        /*0008*/ 	.byte	0x04, 0x17
        /*000a*/ 	.short	(.L_29 - .L_28)
.L_28:
        /*000c*/ 	.word	0x00000000
        /*0010*/ 	.short	0x0003
        /*0012*/ 	.short	0x0010
        /*0014*/ 	.byte	0x00, 0xf5, 0x21, 0x00


	//----- nvinfo : EIATTR_KPARAM_INFO
	.align		4
.L_29:
        /*0018*/ 	.byte	0x04, 0x17
        /*001a*/ 	.short	(.L_31 - .L_30)
.L_30:
        /*001c*/ 	.word	0x00000000
        /*0020*/ 	.short	0x0002
        /*0022*/ 	.short	0x0008
        /*0024*/ 	.byte	0x00, 0xf5, 0x21, 0x00


	//----- nvinfo : EIATTR_KPARAM_INFO
	.align		4
.L_31:
        /*0028*/ 	.byte	0x04, 0x17
        /*002a*/ 	.short	(.L_33 - .L_32)
.L_32:
        /*002c*/ 	.word	0x00000000
        /*0030*/ 	.short	0x0001
        /*0032*/ 	.short	0x0004
        /*0034*/ 	.byte	0x00, 0xf0, 0x11, 0x00


	//----- nvinfo : EIATTR_KPARAM_INFO
	.align		4
.L_33:
        /*0038*/ 	.byte	0x04, 0x17
        /*003a*/ 	.short	(.L_35 - .L_34)
.L_34:
        /*003c*/ 	.word	0x00000000
        /*0040*/ 	.short	0x0000
        /*0042*/ 	.short	0x0000
        /*0044*/ 	.byte	0x00, 0xf0, 0x11, 0x00


	//----- nvinfo : EIATTR_SPARSE_MMA_MASK
	.align		4
.L_35:
        /*0048*/ 	.byte	0x03, 0x50
        /*004a*/ 	.short	0x0000


	//----- nvinfo : EIATTR_MAXREG_COUNT
	.align		4
        /*004c*/ 	.byte	0x03, 0x1b
        /*004e*/ 	.short	0x00ff


	//----- nvinfo : EIATTR_NUM_BARRIERS
	.align		4
        /*0050*/ 	.byte	0x02, 0x4c
        /*0052*/ 	.byte	0x01
	.zero		1


	//----- nvinfo : EIATTR_MERCURY_ISA_VERSION
	.align		4
        /*0054*/ 	.byte	0x03, 0x5f
        /*0056*/ 	.short	0x0101


	//----- nvinfo : EIATTR_VRC_CTA_INIT_COUNT
	.align		4
        /*0058*/ 	.byte	0x02, 0x4a
	.zero		1
	.zero		1


	//----- nvinfo : EIATTR_EXIT_INSTR_OFFSETS
	.align		4
        /*005c*/ 	.byte	0x04, 0x1c
        /*005e*/ 	.short	(.L_37 - .L_36)


	//   ....[0]....
.L_36:
        /*0060*/ 	.word	0x000001a0


	//   ....[1]....
        /*0064*/ 	.word	0x00000250


	//----- nvinfo : EIATTR_CBANK_PARAM_SIZE
	.align		4
.L_37:
        /*0068*/ 	.byte	0x03, 0x19
        /*006a*/ 	.short	0x0018


	//----- nvinfo : EIATTR_PARAM_CBANK
	.align		4
        /*006c*/ 	.byte	0x04, 0x0a
        /*006e*/ 	.short	(.L_39 - .L_38)
	.align		4
.L_38:
        /*0070*/ 	.word	index@(.nv.constant0._Z7mytransiiPKfPf)
        /*0074*/ 	.short	0x0380
        /*0076*/ 	.short	0x0018


	//----- nvinfo : EIATTR_SW_WAR
	.align		4
.L_39:
        /*0078*/ 	.byte	0x04, 0x36
        /*007a*/ 	.short	(.L_41 - .L_40)
.L_40:
        /*007c*/ 	.word	0x00000008
.L_41:


//--------------------- .nv.info._Z5mysubiiiPKfS0_Pf --------------------------
	.section	.nv.info._Z5mysubiiiPKfS0_Pf,"",@"SHT_CUDA_INFO"
	.sectionflags	@""
	.align	4


	//----- nvinfo : EIATTR_CUDA_API_VERSION
	.align		4
        /*0000*/ 	.byte	0x04, 0x37
        /*0002*/ 	.short	(.L_43 - .L_42)
.L_42:
        /*0004*/ 	.word	0x00000082


	//----- nvinfo : EIATTR_KPARAM_INFO
	.align		4
.L_43:
        /*0008*/ 	.byte	0x04, 0x17
        /*000a*/ 	.short	(.L_45 - .L_44)
.L_44:
        /*000c*/ 	.word	0x00000000
        /*0010*/ 	.short	0x0005
        /*0012*/ 	.short	0x0020
        /*0014*/ 	.byte	0x00, 0xf5, 0x21, 0x00


	//----- nvinfo : EIATTR_KPARAM_INFO
	.align		4
.L_45:
        /*0018*/ 	.byte	0x04, 0x17
        /*001a*/ 	.short	(.L_47 - .L_46)
.L_46:
        /*001c*/ 	.word	0x00000000
        /*0020*/ 	.short	0x0004
        /*0022*/ 	.short	0x0018
        /*0024*/ 	.byte	0x00, 0xf5, 0x21, 0x00


	//----- nvinfo : EIATTR_KPARAM_INFO
	.align		4
.L_47:
        /*0028*/ 	.byte	0x04, 0x17
        /*002a*/ 	.short	(.L_49 - .L_48)
.L_48:
        /*002c*/ 	.word	0x00000000
        /*0030*/ 	.short	0x0003
        /*0032*/ 	.short	0x0010
        /*0034*/ 	.byte	0x00, 0xf5, 0x21, 0x00


	//----- nvinfo : EIATTR_KPARAM_INFO
	.align		4
.L_49:
        /*0038*/ 	.byte	0x04, 0x17
        /*003a*/ 	.short	(.L_51 - .L_50)
.L_50:
        /*003c*/ 	.word	0x00000000
        /*0040*/ 	.short	0x0002
        /*0042*/ 	.short	0x0008
        /*0044*/ 	.byte	0x00, 0xf0, 0x11, 0x00


	//----- nvinfo : EIATTR_KPARAM_INFO
	.align		4
.L_51:
        /*0048*/ 	.byte	0x04, 0x17
        /*004a*/ 	.short	(.L_53 - .L_52)
.L_52:
        /*004c*/ 	.word	0x00000000
        /*0050*/ 	.short	0x0001
        /*0052*/ 	.short	0x0004
        /*0054*/ 	.byte	0x00, 0xf0, 0x11, 0x00


	//----- nvinfo : EIATTR_KPARAM_INFO
	.align		4
.L_53:
        /*0058*/ 	.byte	0x04, 0x17
        /*005a*/ 	.short	(.L_55 - .L_54)
.L_54:
        /*005c*/ 	.word	0x00000000
        /*0060*/ 	.short	0x0000
        /*0062*/ 	.short	0x0000
        /*0064*/ 	.byte	0x00, 0xf0, 0x11, 0x00


	//----- nvinfo : EIATTR_SPARSE_MMA_MASK
	.align		4
.L_55:
        /*0068*/ 	.byte	0x03, 0x50
        /*006a*/ 	.short	0x0000


	//----- nvinfo : EIATTR_MAXREG_COUNT
	.align		4
        /*006c*/ 	.byte	0x03, 0x1b
        /*006e*/ 	.short	0x00ff


	//----- nvinfo : EIATTR_MERCURY_ISA_VERSION
	.align		4
        /*0070*/ 	.byte	0x03, 0x5f
        /*0072*/ 	.short	0x0101


	//----- nvinfo : EIATTR_VRC_CTA_INIT_COUNT
	.align		4
        /*0074*/ 	.byte	0x02, 0x4a
	.zero		1
	.zero		1


	//----- nvinfo : EIATTR_EXIT_INSTR_OFFSETS
	.align		4
        /*0078*/ 	.byte	0x04, 0x1c
        /*007a*/ 	.short	(.L_57 - .L_56)


	//   ....[0]....
.L_56:
        /*007c*/ 	.word	0x00000080


	//   ....[1]....
        /*0080*/ 	.word	0x000008a0


	//   ....[2]....
        /*0084*/ 	.word	0x00000cc0


	//   ....[3]....
        /*0088*/ 	.word	0x00000f20


	//   ....[4]....
        /*008c*/ 	.word	0x00001030


	//----- nvinfo : EIATTR_CBANK_PARAM_SIZE
	.align		4
.L_57:
        /*0090*/ 	.byte	0x03, 0x19
        /*0092*/ 	.short	0x0028


	//----- nvinfo : EIATTR_PARAM_CBANK
	.align		4
        /*0094*/ 	.byte	0x04, 0x0a
        /*0096*/ 	.short	(.L_59 - .L_58)
	.align		4
.L_58:
        /*0098*/ 	.word	index@(.nv.constant0._Z5mysubiiiPKfS0_Pf)
        /*009c*/ 	.short	0x0380
        /*009e*/ 	.short	0x0028


	//----- nvinfo : EIATTR_SW_WAR
	.align		4
.L_59:
        /*00a0*/ 	.byte	0x04, 0x36
        /*00a2*/ 	.short	(.L_61 - .L_60)
.L_60:
        /*00a4*/ 	.word	0x00000008
.L_61:


//--------------------- .nv.info._Z14sigmoid_kernelPKfPfi --------------------------
	.section	.nv.info._Z14sigmoid_kernelPKfPfi,"",@"SHT_CUDA_INFO"
	.sectionflags	@""
	.align	4


	//----- nvinfo : EIATTR_CUDA_API_VERSION
	.align		4
        /*0000*/ 	.byte	0x04, 0x37
        /*0002*/ 	.short	(.L_63 - .L_62)
.L_62:
        /*0004*/ 	.word	0x00000082


	//----- nvinfo : EIATTR_KPARAM_INFO
	.align		4
.L_63:
        /*0008*/ 	.byte	0x04, 0x17
        /*000a*/ 	.short	(.L_65 - .L_64)
.L_64:
        /*000c*/ 	.word	0x00000000
        /*0010*/ 	.short	0x0002
        /*0012*/ 	.short	0x0010
        /*0014*/ 	.byte	0x00, 0xf0, 0x11, 0x00


	//----- nvinfo : EIATTR_KPARAM_INFO
	.align		4
.L_65:
        /*0018*/ 	.byte	0x04, 0x17
        /*001a*/ 	.short	(.L_67 - .L_66)
.L_66:
        /*001c*/ 	.word	0x00000000
        /*0020*/ 	.short	0x0001
        /*0022*/ 	.short	0x0008
        /*0024*/ 	.byte	0x00, 0xf5, 0x21, 0x00


	//----- nvinfo : EIATTR_KPARAM_INFO
	.align		4
.L_67:
        /*0028*/ 	.byte	0x04, 0x17
        /*002a*/ 	.short	(.L_69 - .L_68)
.L_68:
        /*002c*/ 	.word	0x00000000
        /*0030*/ 	.short	0x0000
        /*0032*/ 	.short	0x0000
        /*0034*/ 	.byte	0x00, 0xf5, 0x21, 0x00


	//----- nvinfo : EIATTR_SPARSE_MMA_MASK
	.align		4
.L_69:
        /*0038*/ 	.byte	0x03, 0x50
        /*003a*/ 	.short	0x0000


	//----- nvinfo : EIATTR_MAXREG_COUNT
	.align		4
        /*003c*/ 	.byte	0x03, 0x1b
        /*003e*/ 	.short	0x00ff


	//----- nvinfo : EIATTR_MERCURY_ISA_VERSION
	.align		4
        /*0040*/ 	.byte	0x03, 0x5f
        /*0042*/ 	.short	0x0101


	//----- nvinfo : EIATTR_VRC_CTA_INIT_COUNT
	.align		4
        /*0044*/ 	.byte	0x02, 0x4a
	.zero		1
	.zero		1


	//----- nvinfo : EIATTR_EXIT_INSTR_OFFSETS
	.align		4
        /*0048*/ 	.byte	0x04, 0x1c
        /*004a*/ 	.short	(.L_71 - .L_70)


	//   ....[0]....
.L_70:
        /*004c*/ 	.word	0x00000090


	//   ....[1]....
        /*0050*/ 	.word	0x00000550


	//   ....[2]....
        /*0054*/ 	.word	0x00000dd0


	//----- nvinfo : EIATTR_CRS_STACK_SIZE
	.align		4
.L_71:
        /*0058*/ 	.byte	0x04, 0x1e
        /*005a*/ 	.short	(.L_73 - .L_72)
.L_72:
        /*005c*/ 	.word	0x00000000


	//----- nvinfo : EIATTR_CBANK_PARAM_SIZE
	.align		4
.L_73:
        /*0060*/ 	.byte	0x03, 0x19
        /*0062*/ 	.short	0x0014


	//----- nvinfo : EIATTR_PARAM_CBANK
	.align		4
        /*0064*/ 	.byte	0x04, 0x0a
        /*0066*/ 	.short	(.L_75 - .L_74)
	.align		4
.L_74:
        /*0068*/ 	.word	index@(.nv.constant0._Z14sigmoid_kernelPKfPfi)
        /*006c*/ 	.short	0x0380
        /*006e*/ 	.short	0x0014


	//----- nvinfo : EIATTR_SW_WAR
	.align		4
.L_75:
        /*0070*/ 	.byte	0x04, 0x36
        /*0072*/ 	.short	(.L_77 - .L_76)
.L_76:
        /*0074*/ 	.word	0x00000008
.L_77:


//--------------------- .nv.info._Z7mysgemmiiiPKfS0_Pf --------------------------
	.section	.nv.info._Z7mysgemmiiiPKfS0_Pf,"",@"SHT_CUDA_INFO"
	.sectionflags	@""
	.align	4


	//----- nvinfo : EIATTR_CUDA_API_VERSION
	.align		4
        /*0000*/ 	.byte	0x04, 0x37
        /*0002*/ 	.short	(.L_79 - .L_78)
.L_78:
        /*0004*/ 	.word	0x00000082


	//----- nvinfo : EIATTR_KPARAM_INFO
	.align		4
.L_79:
        /*0008*/ 	.byte	0x04, 0x17
        /*000a*/ 	.short	(.L_81 - .L_80)
.L_80:
        /*000c*/ 	.word	0x00000000
        /*0010*/ 	.short	0x0005
        /*0012*/ 	.short	0x0020
        /*0014*/ 	.byte	0x00, 0xf5, 0x21, 0x00


	//----- nvinfo : EIATTR_KPARAM_INFO
	.align		4
.L_81:
        /*0018*/ 	.byte	0x04, 0x17
        /*001a*/ 	.short	(.L_83 - .L_82)
.L_82:
        /*001c*/ 	.word	0x00000000
        /*0020*/ 	.short	0x0004
        /*0022*/ 	.short	0x0018
        /*0024*/ 	.byte	0x00, 0xf5, 0x21, 0x00


	//----- nvinfo : EIATTR_KPARAM_INFO
	.align		4
.L_83:
        /*0028*/ 	.byte	0x04, 0x17
        /*002a*/ 	.short	(.L_85 - .L_84)
.L_84:
        /*002c*/ 	.word	0x00000000
        /*0030*/ 	.short	0x0003
        /*0032*/ 	.short	0x0010
        /*0034*/ 	.byte	0x00, 0xf5, 0x21, 0x00


	//----- nvinfo : EIATTR_KPARAM_INFO
	.align		4
.L_85:
        /*0038*/ 	.byte	0x04, 0x17
        /*003a*/ 	.short	(.L_87 - .L_86)
.L_86:
        /*003c*/ 	.word	0x00000000
        /*0040*/ 	.short	0x0002
        /*0042*/ 	.short	0x0008
        /*0044*/ 	.byte	0x00, 0xf0, 0x11, 0x00


	//----- nvinfo : EIATTR_KPARAM_INFO
	.align		4
.L_87:
        /*0048*/ 	.byte	0x04, 0x17
        /*004a*/ 	.short	(.L_89 - .L_88)
.L_88:
        /*004c*/ 	.word	0x00000000
        /*0050*/ 	.short	0x0001
        /*0052*/ 	.short	0x0004
        /*0054*/ 	.byte	0x00, 0xf0, 0x11, 0x00


	//----- nvinfo : EIATTR_KPARAM_INFO
	.align		4
.L_89:
        /*0058*/ 	.byte	0x04, 0x17
        /*005a*/ 	.short	(.L_91 - .L_90)
.L_90:
        /*005c*/ 	.word	0x00000000
        /*0060*/ 	.short	0x0000
        /*0062*/ 	.short	0x0000
        /*0064*/ 	.byte	0x00, 0xf0, 0x11, 0x00


	//----- nvinfo : EIATTR_SPARSE_MMA_MASK
	.align		4
.L_91:
        /*0068*/ 	.byte	0x03, 0x50
        /*006a*/ 	.short	0x0000


	//----- nvinfo : EIATTR_MAXREG_COUNT
	.align		4
        /*006c*/ 	.byte	0x03, 0x1b
        /*006e*/ 	.short	0x00ff


	//----- nvinfo : EIATTR_NUM_BARRIERS
	.align		4
        /*0070*/ 	.byte	0x02, 0x4c
        /*0072*/ 	.byte	0x01
	.zero		1


	//----- nvinfo : EIATTR_MERCURY_ISA_VERSION
	.align		4
        /*0074*/ 	.byte	0x03, 0x5f
        /*0076*/ 	.short	0x0101


	//----- nvinfo : EIATTR_VRC_CTA_INIT_COUNT
	.align		4
        /*0078*/ 	.byte	0x02, 0x4a
	.zero		1
	.zero		1


	//----- nvinfo : EIATTR_EXIT_INSTR_OFFSETS
	.align		4
        /*007c*/ 	.byte	0x04, 0x1c
        /*007e*/ 	.short	(.L_93 - .L_92)


	//   ....[0]....
.L_92:
        /*0080*/ 	.word	0x000000a0


	//   ....[1]....
        /*0084*/ 	.word	0x000008c0


	//   ....[2]....
        /*0088*/ 	.word	0x00000b70


	//   ....[3]....
        /*008c*/ 	.word	0x00000b90


	//----- nvinfo : EIATTR_CRS_STACK_SIZE
	.align		4
.L_93:
        /*0090*/ 	.byte	0x04, 0x1e
        /*0092*/ 	.short	(.L_95 - .L_94)
.L_94:
        /*0094*/ 	.word	0x00000000


	//----- nvinfo : EIATTR_CBANK_PARAM_SIZE
	.align		4
.L_95:
        /*0098*/ 	.byte	0x03, 0x19
        /*009a*/ 	.short	0x0028


	//----- nvinfo : EIATTR_PARAM_CBANK
	.align		4
        /*009c*/ 	.byte	0x04, 0x0a
        /*009e*/ 	.short	(.L_97 - .L_96)
	.align		4
.L_96:
        /*00a0*/ 	.word	index@(.nv.constant0._Z7mysgemmiiiPKfS0_Pf)
        /*00a4*/ 	.short	0x0380
        /*00a6*/ 	.short	0x0028


	//----- nvinfo : EIATTR_SW_WAR
	.align		4
.L_97:
        /*00a8*/ 	.byte	0x04, 0x36
        /*00aa*/ 	.short	(.L_99 - .L_98)
.L_98:
        /*00ac*/ 	.word	0x00000008
.L_99:


//--------------------- .nv.callgraph             --------------------------
	.section	.nv.callgraph,"",@"SHT_CUDA_CALLGRAPH"
	.align	4
	.sectionentsize	8
	.align		4
        /*0000*/ 	.word	0x00000000
	.align		4
        /*0004*/ 	.word	0xffffffff
	.align		4
        /*0008*/ 	.word	0x00000000
	.align		4
        /*000c*/ 	.word	0xfffffffe
	.align		4
        /*0010*/ 	.word	0x00000000
	.align		4
        /*0014*/ 	.word	0xfffffffd
	.align		4
        /*0018*/ 	.word	0x00000000
	.align		4
        /*001c*/ 	.word	0xfffffffc


//--------------------- .text._Z7mytransiiPKfPf   --------------------------
	.section	.text._Z7mytransiiPKfPf,"ax",@progbits
	.align	128
        .global         _Z7mytransiiPKfPf
        .type           _Z7mytransiiPKfPf,@function
        .size           _Z7mytransiiPKfPf,(.L_x_36 - _Z7mytransiiPKfPf)
        .other          _Z7mytransiiPKfPf,@"STO_CUDA_ENTRY STV_DEFAULT"
_Z7mytransiiPKfPf:
.text._Z7mytransiiPKfPf:
[----:B------:R-:W-:Y:S01]  /*0000*/  LDC R1, c[0x0][0x37c] ;  /* 0x0000df00ff017b82 */ /* 0x000fe20000000800 */
[----:B------:R-:W0:Y:S01]  /*0010*/  S2R R8, SR_TID.Y ;  /* 0x0000000000087919 */ /* 0x000e220000002200 */
[----:B------:R-:W1:Y:S01]  /*0020*/  LDCU.64 UR8, c[0x0][0x380] ;  /* 0x00007000ff0877ac */ /* 0x000e620008000a00 */
[----:B------:R-:W0:Y:S01]  /*0030*/  S2R R9, SR_CTAID.Y ;  /* 0x0000000000097919 */ /* 0x000e220000002600 */
[----:B------:R-:W2:Y:S01]  /*0040*/  LDCU.64 UR6, c[0x0][0x358] ;  /* 0x00006b00ff0677ac */ /* 0x000ea20008000a00 */
[----:B------:R-:W3:Y:S01]  /*0050*/  S2R R7, SR_CTAID.X ;  /* 0x0000000000077919 */ /* 0x000ee20000002500 */
[----:B------:R-:W3:Y:S01]  /*0060*/  S2R R6, SR_TID.X ;  /* 0x0000000000067919 */ /* 0x000ee20000002100 */
[----:B0-----:R-:W-:-:S05]  /*0070*/  IMAD R5, R9, 0x8, R8 ;  /* 0x0000000809057824 */ /* 0x001fca00078e0208 */
[----:B-1----:R-:W-:Y:S01]  /*0080*/  ISETP.GE.AND P0, PT, R5, UR9, PT ;  /* 0x0000000905007c0c */ /* 0x002fe2000bf06270 */
[----:B---3--:R-:W-:-:S05]  /*0090*/  IMAD R0, R7, 0x8, R6 ;  /* 0x0000000807007824 */ /* 0x008fca00078e0206 */
[----:B------:R-:W-:-:S13]  /*00a0*/  ISETP.GE.OR P0, PT, R0, UR8, P0 ;  /* 0x0000000800007c0c */ /* 0x000fda0008706670 */
[----:B------:R-:W0:Y:S01]  /*00b0*/  @!P0 LDC.64 R2, c[0x0][0x388] ;  /* 0x0000e200ff028b82 */ /* 0x000e220000000a00 */
[----:B------:R-:W-:-:S04]  /*00c0*/  @!P0 IMAD R5, R5, UR8, R0 ;  /* 0x0000000805058c24 */ /* 0x000fc8000f8e0200 */
[----:B0-----:R-:W-:-:S06]  /*00d0*/  @!P0 IMAD.WIDE.U32 R2, R5, 0x4, R2 ;  /* 0x0000000405028825 */ /* 0x001fcc00078e0002 */
[----:B--2---:R-:W2:Y:S01]  /*00e0*/  @!P0 LDG.E R2, desc[UR6][R2.64] ;  /* 0x0000000602028981 */ /* 0x004ea2000c1e1900 */
[----:B------:R-:W-:Y:S01]  /*00f0*/  @!P0 MOV R0, 0x400 ;  /* 0x0000040000008802 */ /* 0x000fe20000000f00 */
[----:B------:R-:W-:Y:S01]  /*0100*/  IMAD R7, R7, 0x8, R8 ;  /* 0x0000000807077824 */ /* 0x000fe200078e0208 */
[----:B------:R-:W-:Y:S01]  /*0110*/  LEA R4, R9, R6, 0x3 ;  /* 0x0000000609047211 */ /* 0x000fe200078e18ff */
[----:B------:R-:W0:Y:S03]  /*0120*/  @!P0 S2R R5, SR_CgaCtaId ;  /* 0x0000000000058919 */ /* 0x000e260000008800 */
[----:B------:R-:W-:-:S04]  /*0130*/  ISETP.GE.AND P1, PT, R4, UR9, PT ;  /* 0x0000000904007c0c */ /* 0x000fc8000bf26270 */
[----:B------:R-:W-:Y:S02]  /*0140*/  ISETP.GE.OR P1, PT, R7, UR8, P1 ;  /* 0x0000000807007c0c */ /* 0x000fe40008f26670 */
[----:B0-----:R-:W-:-:S04]  /*0150*/  @!P0 LEA R0, R5, R0, 0x18 ;  /* 0x0000000005008211 */ /* 0x001fc800078ec0ff */
[----:B------:R-:W-:-:S05]  /*0160*/  @!P0 LEA R0, R8, R0, 0x5 ;  /* 0x0000000008008211 */ /* 0x000fca00078e28ff */
[----:B------:R-:W-:-:S05]  /*0170*/  @!P0 IMAD R5, R6, 0x4, R0 ;  /* 0x0000000406058824 */ /* 0x000fca00078e0200 */
[----:B--2---:R0:W-:Y:S01]  /*0180*/  @!P0 STS [R5], R2 ;  /* 0x0000000205008388 */ /* 0x0041e20000000800 */
[----:B------:R-:W-:Y:S06]  /*0190*/  BAR.SYNC.DEFER_BLOCKING 0x0 ;  /* 0x0000000000007b1d */ /* 0x000fec0000010000 */
[----:B------:R-:W-:Y:S05]  /*01a0*/  @P1 EXIT ;  /* 0x000000000000194d */ /* 0x000fea0003800000 */
[----:B------:R-:W1:Y:S01]  /*01b0*/  S2UR UR5, SR_CgaCtaId ;  /* 0x00000000000579c3 */ /* 0x000e620000008800 */
[----:B------:R-:W-:Y:S01]  /*01c0*/  UMOV UR4, 0x400 ;  /* 0x0000040000047882 */ /* 0x000fe20000000000 */
[----:B------:R-:W-:-:S06]  /*01d0*/  IMAD R7, R7, UR9, R4 ;  /* 0x0000000907077c24 */ /* 0x000fcc000f8e0204 */
[----:B0-----:R-:W0:Y:S01]  /*01e0*/  LDC.64 R2, c[0x0][0x390] ;  /* 0x0000e400ff027b82 */ /* 0x001e220000000a00 */
[----:B-1----:R-:W-:-:S06]  /*01f0*/  ULEA UR4, UR5, UR4, 0x18 ;  /* 0x0000000405047291 */ /* 0x002fcc000f8ec0ff */
[----:B------:R-:W-:Y:S01]  /*0200*/  LEA R0, R6, UR4, 0x5 ;  /* 0x0000000406007c11 */ /* 0x000fe2000f8e28ff */
[----:B0-----:R-:W-:-:S03]  /*0210*/  IMAD.WIDE.U32 R2, R7, 0x4, R2 ;  /* 0x0000000407027825 */ /* 0x001fc600078e0002 */
[----:B------:R-:W-:-:S05]  /*0220*/  LEA R0, R8, R0, 0x2 ;  /* 0x0000000008007211 */ /* 0x000fca00078e10ff */
[----:B------:R-:W0:Y:S04]  /*0230*/  LDS R5, [R0] ;  /* 0x0000000000057984 */ /* 0x000e280000000800 */
[----:B0-----:R-:W-:Y:S01]  /*0240*/  STG.E desc[UR6][R2.64], R5 ;  /* 0x0000000502007986 */ /* 0x001fe2000c101906 */
[----:B------:R-:W-:Y:S05]  /*0250*/  EXIT ;  /* 0x000000000000794d */ /* 0x000fea0003800000 */
.L_x_0:
[----:B------:R-:W-:-:S00]  /*0260*/  BRA `(.L_x_0) ;  /* 0xfffffffc00fc7947 */ /* 0x000fc0000383ffff */
[----:B------:R-:W-:-:S00]  /*0270*/  NOP ;  /* 0x0000000000007918 */ /* 0x000fc00000000000 */
        /* <DEDUP_REMOVED lines=8> */
.L_x_36:


//--------------------- .text._Z5mysubiiiPKfS0_Pf --------------------------
	.section	.text._Z5mysubiiiPKfS0_Pf,"ax",@progbits
	.align	128
        .global         _Z5mysubiiiPKfS0_Pf
        .type           _Z5mysubiiiPKfS0_Pf,@function
        .size           _Z5mysubiiiPKfS0_Pf,(.L_x_37 - _Z5mysubiiiPKfS0_Pf)
        .other          _Z5mysubiiiPKfS0_Pf,@"STO_CUDA_ENTRY STV_DEFAULT"
_Z5mysubiiiPKfS0_Pf:
.text._Z5mysubiiiPKfS0_Pf:
[----:B------:R-:W-:Y:S01]  /*0000*/  LDC R1, c[0x0][0x37c] ;  /* 0x0000df00ff017b82 */ /* 0x000fe20000000800 */
[----:B------:R-:W0:Y:S07]  /*0010*/  S2R R3, SR_TID.X ;  /* 0x0000000000037919 */ /* 0x000e2e0000002100 */
[----:B------:R-:W0:Y:S08]  /*0020*/  S2UR UR4, SR_CTAID.X ;  /* 0x00000000000479c3 */ /* 0x000e300000002500 */
[----:B------:R-:W0:Y:S08]  /*0030*/  LDC R2, c[0x0][0x360] ;  /* 0x0000d800ff027b82 */ /* 0x000e300000000800 */
[----:B------:R-:W1:Y:S01]  /*0040*/  LDC R0, c[0x0][0x384] ;  /* 0x0000e100ff007b82 */ /* 0x000e620000000800 */
[----:B0-----:R-:W-:Y:S01]  /*0050*/  IMAD R3, R2, UR4, R3 ;  /* 0x0000000402037c24 */ /* 0x001fe2000f8e0203 */
[----:B-1----:R-:W-:-:S04]  /*0060*/  ISETP.GE.AND P0, PT, R0, 0x1, PT ;  /* 0x000000010000780c */ /* 0x002fc80003f06270 */
[----:B------:R-:W-:-:S13]  /*0070*/  ISETP.GE.OR P0, PT, R3, R0, !P0 ;  /* 0x000000000300720c */ /* 0x000fda0004706670 */
[----:B------:R-:W-:Y:S05]  /*0080*/  @P0 EXIT ;  /* 0x000000000000094d */ /* 0x000fea0003800000 */
[C---:B------:R-:W-:Y:S01]  /*0090*/  IADD3 R2, PT, PT, R0.reuse, -0x1, RZ ;  /* 0xffffffff00027810 */ /* 0x040fe20007ffe0ff */
[----:B------:R-:W0:Y:S01]  /*00a0*/  LDCU.64 UR4, c[0x0][0x358] ;  /* 0x00006b00ff0477ac */ /* 0x000e220008000a00 */
[----:B------:R-:W-:Y:S02]  /*00b0*/  LOP3.LUT R20, R0, 0xf, RZ, 0xc0, !PT ;  /* 0x0000000f00147812 */ /* 0x000fe400078ec0ff */
[----:B------:R-:W-:Y:S01]  /*00c0*/  ISETP.GE.U32.AND P1, PT, R2, 0xf, PT ;  /* 0x0000000f0200780c */ /* 0x000fe20003f26070 */
[----:B------:R-:W-:Y:S01]  /*00d0*/  HFMA2 R2, -RZ, RZ, 0, 0 ;  /* 0x00000000ff027431 */ /* 0x000fe200000001ff */
[----:B------:R-:W-:-:S11]  /*00e0*/  ISETP.NE.AND P0, PT, R20, RZ, PT ;  /* 0x000000ff1400720c */ /* 0x000fd60003f05270 */
[----:B------:R-:W-:Y:S05]  /*00f0*/  @!P1 BRA `(.L_x_1) ;  /* 0x0000000400e89947 */ /* 0x000fea0003800000 */
[----:B------:R-:W-:Y:S02]  /*0100*/  LOP3.LUT R2, R0, 0x7ffffff0, RZ, 0xc0, !PT ;  /* 0x7ffffff000027812 */ /* 0x000fe400078ec0ff */
[----:B------:R-:W-:Y:S02]  /*0110*/  MOV R5, R3 ;  /* 0x0000000300057202 */ /* 0x000fe40000000f00 */
[----:B------:R-:W-:-:S07]  /*0120*/  IADD3 R4, PT, PT, -R2, RZ, RZ ;  /* 0x000000ff02047210 */ /* 0x000fce0007ffe1ff */
.L_x_2:
[----:B---3--:R-:W1:Y:S08]  /*0130*/  LDC.64 R14, c[0x0][0x390] ;  /* 0x0000e400ff0e7b82 */ /* 0x008e700000000a00 */
[----:B------:R-:W2:Y:S08]  /*0140*/  LDC.64 R16, c[0x0][0x398] ;  /* 0x0000e600ff107b82 */ /* 0x000eb00000000a00 */
[----:B------:R-:W3:Y:S01]  /*0150*/  LDC.64 R6, c[0x0][0x3a0] ;  /* 0x0000e800ff067b82 */ /* 0x000ee20000000a00 */
[----:B-1----:R-:W-:-:S05]  /*0160*/  IMAD.WIDE R14, R5, 0x4, R14 ;  /* 0x00000004050e7825 */ /* 0x002fca00078e020e */
[----:B0-----:R-:W4:Y:S01]  /*0170*/  LDG.E R8, desc[UR4][R14.64] ;  /* 0x000000040e087981 */ /* 0x001f22000c1e1900 */
[----:B--2---:R-:W-:-:S05]  /*0180*/  IMAD.WIDE R16, R5, 0x4, R16 ;  /* 0x0000000405107825 */ /* 0x004fca00078e0210 */
[----:B------:R-:W4:Y:S01]  /*0190*/  LDG.E R9, desc[UR4][R16.64] ;  /* 0x0000000410097981 */ /* 0x000f22000c1e1900 */
[----:B------:R-:W-:-:S04]  /*01a0*/  IMAD.WIDE.U32 R10, R0, 0x4, R14 ;  /* 0x00000004000a7825 */ /* 0x000fc800078e000e */
[----:B---3--:R-:W-:-:S04]  /*01b0*/  IMAD.WIDE R6, R5, 0x4, R6 ;  /* 0x0000000405067825 */ /* 0x008fc800078e0206 */
[----:B----4-:R-:W-:Y:S01]  /*01c0*/  FADD R21, R8, R9 ;  /* 0x0000000908157221 */ /* 0x010fe20000000000 */
[----:B------:R-:W-:-:S04]  /*01d0*/  IMAD.WIDE.U32 R8, R0, 0x4, R16 ;  /* 0x0000000400087825 */ /* 0x000fc800078e0010 */
[----:B------:R0:W-:Y:S04]  /*01e0*/  STG.E desc[UR4][R6.64], R21 ;  /* 0x0000001506007986 */ /* 0x0001e8000c101904 */
[----:B------:R-:W2:Y:S04]  /*01f0*/  LDG.E R18, desc[UR4][R10.64] ;  /* 0x000000040a127981 */ /* 0x000ea8000c1e1900 */
[----:B------:R-:W2:Y:S01]  /*0200*/  LDG.E R19, desc[UR4][R8.64] ;  /* 0x0000000408137981 */ /* 0x000ea2000c1e1900 */
[----:B------:R-:W-:-:S04]  /*0210*/  IMAD.WIDE.U32 R12, R0, 0x4, R6 ;  /* 0x00000004000c7825 */ /* 0x000fc800078e0006 */
[----:B------:R-:W-:-:S04]  /*0220*/  IMAD.WIDE.U32 R16, R0, 0x4, R10 ;  /* 0x0000000400107825 */ /* 0x000fc800078e000a */
[----:B------:R-:W-:-:S04]  /*0230*/  IMAD.WIDE.U32 R14, R0, 0x4, R8 ;  /* 0x00000004000e7825 */ /* 0x000fc800078e0008 */
[----:B--2---:R-:W-:-:S05]  /*0240*/  FADD R23, R18, R19 ;  /* 0x0000001312177221 */ /* 0x004fca0000000000 */
[----:B------:R1:W-:Y:S04]  /*0250*/  STG.E desc[UR4][R12.64], R23 ;  /* 0x000000170c007986 */ /* 0x0003e8000c101904 */
[----:B------:R-:W2:Y:S04]  /*0260*/  LDG.E R22, desc[UR4][R16.64] ;  /* 0x0000000410167981 */ /* 0x000ea8000c1e1900 */
[----:B------:R-:W2:Y:S01]  /*0270*/  LDG.E R25, desc[UR4][R14.64] ;  /* 0x000000040e197981 */ /* 0x000ea2000c1e1900 */
[----:B------:R-:W-:-:S04]  /*0280*/  IMAD.WIDE.U32 R18, R0, 0x4, R12 ;  /* 0x0000000400127825 */ /* 0x000fc800078e000c */
[----:B------:R-:W-:-:S04]  /*0290*/  IMAD.WIDE.U32 R10, R0, 0x4, R16 ;  /* 0x00000004000a7825 */ /* 0x000fc800078e0010 */
[----:B0-----:R-:W-:-:S04]  /*02a0*/  IMAD.WIDE.U32 R6, R0, 0x4, R14 ;  /* 0x0000000400067825 */ /* 0x001fc800078e000e */
[----:B--2---:R-:W-:-:S05]  /*02b0*/  FADD R25, R22, R25 ;  /* 0x0000001916197221 */ /* 0x004fca0000000000 */
[----:B------:R0:W-:Y:S04]  /*02c0*/  STG.E desc[UR4][R18.64], R25 ;  /* 0x0000001912007986 */ /* 0x0001e8000c101904 */
[----:B------:R-:W2:Y:S04]  /*02d0*/  LDG.E R21, desc[UR4][R10.64] ;  /* 0x000000040a157981 */ /* 0x000ea8000c1e1900 */
[----:B------:R-:W2:Y:S01]  /*02e0*/  LDG.E R22, desc[UR4][R6.64] ;  /* 0x0000000406167981 */ /* 0x000ea2000c1e1900 */
[----:B------:R-:W-:-:S04]  /*02f0*/  IMAD.WIDE.U32 R8, R0, 0x4, R18 ;  /* 0x0000000400087825 */ /* 0x000fc800078e0012 */
[----:B------:R-:W-:-:S04]  /*0300*/  IMAD.WIDE.U32 R16, R0, 0x4, R10 ;  /* 0x0000000400107825 */ /* 0x000fc800078e000a */
[----:B-1----:R-:W-:-:S04]  /*0310*/  IMAD.WIDE.U32 R12, R0, 0x4, R6 ;  /* 0x00000004000c7825 */ /* 0x002fc800078e0006 */
[----:B--2---:R-:W-:-:S05]  /*0320*/  FADD R21, R21, R22 ;  /* 0x0000001615157221 */ /* 0x004fca0000000000 */
        /* <DEDUP_REMOVED lines=8> */
[----:B------:R-:W3:Y:S04]  /*03b0*/  LDG.E R22, desc[UR4][R10.64] ;  /* 0x000000040a167981 */ /* 0x000ee8000c1e1900 */
[----:B0-----:R-:W3:Y:S01]  /*03c0*/  LDG.E R25, desc[UR4][R6.64] ;  /* 0x0000000406197981 */ /* 0x001ee2000c1e1900 */
[----:B------:R-:W-:-:S04]  /*03d0*/  IMAD.WIDE.U32 R18, R0, 0x4, R14 ;  /* 0x0000000400127825 */ /* 0x000fc800078e000e */
[----:B------:R-:W-:-:S04]  /*03e0*/  IMAD.WIDE.U32 R16, R0, 0x4, R10 ;  /* 0x0000000400107825 */ /* 0x000fc800078e000a */
[----:B-1----:R-:W-:-:S04]  /*03f0*/  IMAD.WIDE.U32 R8, R0, 0x4, R6 ;  /* 0x0000000400087825 */ /* 0x002fc800078e0006 */
[----:B---3--:R-:W-:-:S05]  /*0400*/  FADD R25, R22, R25 ;  /* 0x0000001916197221 */ /* 0x008fca0000000000 */
[----:B------:R0:W-:Y:S04]  /*0410*/  STG.E desc[UR4][R18.64], R25 ;  /* 0x0000001912007986 */ /* 0x0001e8000c101904 */
[----:B------:R-:W3:Y:S04]  /*0420*/  LDG.E R21, desc[UR4][R16.64] ;  /* 0x0000000410157981 */ /* 0x000ee8000c1e1900 */
[----:B------:R-:W3:Y:S01]  /*0430*/  LDG.E R22, desc[UR4][R8.64] ;  /* 0x0000000408167981 */ /* 0x000ee2000c1e1900 */
[----:B------:R-:W-:-:S04]  /*0440*/  IMAD.WIDE.U32 R12, R0, 0x4, R18 ;  /* 0x00000004000c7825 */ /* 0x000fc800078e0012 */
[----:B------:R-:W-:-:S04]  /*0450*/  IMAD.WIDE.U32 R10, R0, 0x4, R16 ;  /* 0x00000004000a7825 */ /* 0x000fc800078e0010 */
[----:B------:R-:W-:-:S04]  /*0460*/  IMAD.WIDE.U32 R6, R0, 0x4, R8 ;  /* 0x0000000400067825 */ /* 0x000fc800078e0008 */
[----:B---3--:R-:W-:-:S05]  /*0470*/  FADD R21, R21, R22 ;  /* 0x0000001615157221 */ /* 0x008fca0000000000 */
[----:B------:R1:W-:Y:S04]  /*0480*/  STG.E desc[UR4][R12.64], R21 ;  /* 0x000000150c007986 */ /* 0x0003e8000c101904 */
[----:B------:R-:W3:Y:S04]  /*0490*/  LDG.E R22, desc[UR4][R10.64] ;  /* 0x000000040a167981 */ /* 0x000ee8000c1e1900 */
[----:B--2---:R-:W3:Y:S01]  /*04a0*/  LDG.E R23, desc[UR4][R6.64] ;  /* 0x0000000406177981 */ /* 0x004ee2000c1e1900 */
[----:B------:R-:W-:-:S04]  /*04b0*/  IMAD.WIDE.U32 R14, R0, 0x4, R12 ;  /* 0x00000004000e7825 */ /* 0x000fc800078e000c */
[----:B------:R-:W-:-:S04]  /*04c0*/  IMAD.WIDE.U32 R16, R0, 0x4, R10 ;  /* 0x0000000400107825 */ /* 0x000fc800078e000a */
[----:B------:R-:W-:-:S04]  /*04d0*/  IMAD.WIDE.U32 R8, R0, 0x4, R6 ;  /* 0x0000000400087825 */ /* 0x000fc800078e0006 */
[----:B---3--:R-:W-:-:S05]  /*04e0*/  FADD R23, R22, R23 ;  /* 0x0000001716177221 */ /* 0x008fca0000000000 */
[----:B------:R2:W-:Y:S04]  /*04f0*/  STG.E desc[UR4][R14.64], R23 ;  /* 0x000000170e007986 */ /* 0x0005e8000c101904 */
[----:B------:R-:W3:Y:S04]  /*0500*/  LDG.E R22, desc[UR4][R16.64] ;  /* 0x0000000410167981 */ /* 0x000ee8000c1e1900 */
[----:B0-----:R-:W3:Y:S01]  /*0510*/  LDG.E R25, desc[UR4][R8.64] ;  /* 0x0000000408197981 */ /* 0x001ee2000c1e1900 */
[----:B------:R-:W-:-:S04]  /*0520*/  IMAD.WIDE.U32 R18, R0, 0x4, R14 ;  /* 0x0000000400127825 */ /* 0x000fc800078e000e */
[----:B------:R-:W-:-:S04]  /*0530*/  IMAD.WIDE.U32 R10, R0, 0x4, R16 ;  /* 0x00000004000a7825 */ /* 0x000fc800078e0010 */
[----:B------:R-:W-:-:S04]  /*0540*/  IMAD.WIDE.U32 R6, R0, 0x4, R8 ;  /* 0x0000000400067825 */ /* 0x000fc800078e0008 */
[----:B---3--:R-:W-:-:S05]  /*0550*/  FADD R25, R22, R25 ;  /* 0x0000001916197221 */ /* 0x008fca0000000000 */
[----:B------:R0:W-:Y:S04]  /*0560*/  STG.E desc[UR4][R18.64], R25 ;  /* 0x0000001912007986 */ /* 0x0001e8000c101904 */
[----:B-1----:R-:W3:Y:S04]  /*0570*/  LDG.E R21, desc[UR4][R10.64] ;  /* 0x000000040a157981 */ /* 0x002ee8000c1e1900 */
[----:B------:R-:W3:Y:S01]  /*0580*/  LDG.E R22, desc[UR4][R6.64] ;  /* 0x0000000406167981 */ /* 0x000ee2000c1e1900 */
[----:B------:R-:W-:-:S04]  /*0590*/  IMAD.WIDE.U32 R12, R0, 0x4, R18 ;  /* 0x00000004000c7825 */ /* 0x000fc800078e0012 */
[----:B--2---:R-:W-:-:S04]  /*05a0*/  IMAD.WIDE.U32 R14, R0, 0x4, R10 ;  /* 0x00000004000e7825 */ /* 0x004fc800078e000a */
[----:B------:R-:W-:-:S04]  /*05b0*/  IMAD.WIDE.U32 R8, R0, 0x4, R6 ;  /* 0x0000000400087825 */ /* 0x000fc800078e0006 */
[----:B---3--:R-:W-:-:S05]  /*05c0*/  FADD R21, R21, R22 ;  /* 0x0000001615157221 */ /* 0x008fca0000000000 */
        /* <DEDUP_REMOVED lines=11> */
[----:B-1----:R-:W-:-:S04]  /*0680*/  IMAD.WIDE.U32 R12, R0, 0x4, R10 ;  /* 0x00000004000c7825 */ /* 0x002fc800078e000a */
[----:B------:R-:W-:-:S04]  /*0690*/  IMAD.WIDE.U32 R8, R0, 0x4, R6 ;  /* 0x0000000400087825 */ /* 0x000fc800078e0006 */
        /* <DEDUP_REMOVED lines=23> */
[----:B------:R-:W2:Y:S04]  /*0810*/  LDG.E R10, desc[UR4][R10.64] ;  /* 0x000000040a0a7981 */ /* 0x000ea8000c1e1900 */
[----:B------:R-:W2:Y:S01]  /*0820*/  LDG.E R7, desc[UR4][R6.64] ;  /* 0x0000000406077981 */ /* 0x000ea2000c1e1900 */
[----:B------:R-:W-:-:S04]  /*0830*/  IADD3 R4, PT, PT, R4, 0x10, RZ ;  /* 0x0000001004047810 */ /* 0x000fc80007ffe0ff */
[----:B------:R-:W-:Y:S01]  /*0840*/  ISETP.NE.AND P1, PT, R4, RZ, PT ;  /* 0x000000ff0400720c */ /* 0x000fe20003f25270 */
[C---:B-1----:R-:W-:Y:S01]  /*0850*/  IMAD.WIDE.U32 R14, R0.reuse, 0x4, R18 ;  /* 0x00000004000e7825 */ /* 0x042fe200078e0012 */
[----:B------:R-:W-:-:S03]  /*0860*/  LEA R5, R0, R5, 0x4 ;  /* 0x0000000500057211 */ /* 0x000fc600078e20ff */
[----:B--2---:R-:W-:-:S05]  /*0870*/  FADD R17, R10, R7 ;  /* 0x000000070a117221 */ /* 0x004fca0000000000 */
[----:B------:R3:W-:Y:S03]  /*0880*/  STG.E desc[UR4][R14.64], R17 ;  /* 0x000000110e007986 */ /* 0x0007e6000c101904 */
[----:B------:R-:W-:Y:S05]  /*0890*/  @P1 BRA `(.L_x_2) ;  /* 0xfffffff800241947 */ /* 0x000fea000383ffff */
.L_x_1:
[----:B0-----:R-:W-:Y:S05]  /*08a0*/  @!P0 EXIT ;  /* 0x000000000000894d */ /* 0x001fea0003800000 */
[----:B------:R-:W-:Y:S02]  /*08b0*/  ISETP.GE.U32.AND P0, PT, R20, 0x8, PT ;  /* 0x000000081400780c */ /* 0x000fe40003f06070 */
[----:B---3--:R-:W-:-:S04]  /*08c0*/  LOP3.LUT R18, R0, 0x7, RZ, 0xc0, !PT ;  /* 0x0000000700127812 */ /* 0x008fc800078ec0ff */
[----:B------:R-:W-:-:S07]  /*08d0*/  ISETP.NE.AND P1, PT, R18, RZ, PT ;  /* 0x000000ff1200720c */ /* 0x000fce0003f25270 */
[----:B------:R-:W-:Y:S06]  /*08e0*/  @!P0 BRA `(.L_x_3) ;  /* 0x0000000000f48947 */ /* 0x000fec0003800000 */
[----:B------:R-:W0:Y:S01]  /*08f0*/  LDC.64 R4, c[0x0][0x390] ;  /* 0x0000e400ff047b82 */ /* 0x000e220000000a00 */
[----:B------:R-:W-:-:S07]  /*0900*/  IMAD R11, R2, R0, R3 ;  /* 0x00000000020b7224 */ /* 0x000fce00078e0203 */
[----:B------:R-:W1:Y:S08]  /*0910*/  LDC.64 R6, c[0x0][0x398] ;  /* 0x0000e600ff067b82 */ /* 0x000e700000000a00 */
[----:B------:R-:W2:Y:S01]  /*0920*/  LDC.64 R8, c[0x0][0x3a0] ;  /* 0x0000e800ff087b82 */ /* 0x000ea20000000a00 */
[----:B0-----:R-:W-:-:S05]  /*0930*/  IMAD.WIDE R4, R11, 0x4, R4 ;  /* 0x000000040b047825 */ /* 0x001fca00078e0204 */
[----:B------:R-:W3:Y:S01]  /*0940*/  LDG.E R10, desc[UR4][R4.64] ;  /* 0x00000004040a7981 */ /* 0x000ee2000c1e1900 */
[----:B-1----:R-:W-:-:S05]  /*0950*/  IMAD.WIDE R6, R11, 0x4, R6 ;  /* 0x000000040b067825 */ /* 0x002fca00078e0206 */
[----:B------:R-:W3:Y:S01]  /*0960*/  LDG.E R13, desc[UR4][R6.64] ;  /* 0x00000004060d7981 */ /* 0x000ee2000c1e1900 */
[----:B--2---:R-:W-:-:S04]  /*0970*/  IMAD.WIDE R8, R11, 0x4, R8 ;  /* 0x000000040b087825 */ /* 0x004fc800078e0208 */
[----:B---3--:R-:W-:Y:S01]  /*0980*/  FADD R19, R10, R13 ;  /* 0x0000000d0a137221 */ /* 0x008fe20000000000 */
[----:B------:R-:W-:-:S04]  /*0990*/  IMAD.WIDE.U32 R10, R0, 0x4, R4 ;  /* 0x00000004000a7825 */ /* 0x000fc800078e0004 */
[C---:B------:R-:W-:Y:S01]  /*09a0*/  IMAD.WIDE.U32 R12, R0.reuse, 0x4, R6 ;  /* 0x00000004000c7825 */ /* 0x040fe200078e0006 */
        /* <DEDUP_REMOVED lines=11> */
[----:B0-----:R-:W-:-:S04]  /*0a60*/  IMAD.WIDE.U32 R8, R0, 0x4, R4 ;  /* 0x0000000400087825 */ /* 0x001fc800078e0004 */
[----:B------:R-:W-:-:S04]  /*0a70*/  IMAD.WIDE.U32 R10, R0, 0x4, R6 ;  /* 0x00000004000a7825 */ /* 0x000fc800078e0006 */
        /* <DEDUP_REMOVED lines=10> */
[----:B-1----:R-:W3:Y:S01]  /*0b20*/  LDG.E R21, desc[UR4][R6.64] ;  /* 0x0000000406157981 */ /* 0x002ee2000c1e1900 */
        /* <DEDUP_REMOVED lines=12> */
[----:B--2---:R-:W2:Y:S04]  /*0bf0*/  LDG.E R19, desc[UR4][R4.64] ;  /* 0x0000000404137981 */ /* 0x004ea8000c1e1900 */
[----:B------:R-:W2:Y:S01]  /*0c00*/  LDG.E R20, desc[UR4][R6.64] ;  /* 0x0000000406147981 */ /* 0x000ea2000c1e1900 */
[----:B------:R-:W-:-:S04]  /*0c10*/  IMAD.WIDE.U32 R12, R0, 0x4, R16 ;  /* 0x00000004000c7825 */ /* 0x000fc800078e0010 */
[----:B------:R-:W-:-:S04]  /*0c20*/  IMAD.WIDE.U32 R8, R0, 0x4, R4 ;  /* 0x0000000400087825 */ /* 0x000fc800078e0004 */
[----:B------:R-:W-:-:S04]  /*0c30*/  IMAD.WIDE.U32 R10, R0, 0x4, R6 ;  /* 0x00000004000a7825 */ /* 0x000fc800078e0006 */
[----:B--2---:R-:W-:-:S05]  /*0c40*/  FADD R19, R19, R20 ;  /* 0x0000001413137221 */ /* 0x004fca0000000000 */
[----:B------:R2:W-:Y:S04]  /*0c50*/  STG.E desc[UR4][R12.64], R19 ;  /* 0x000000130c007986 */ /* 0x0005e8000c101904 */
[----:B------:R-:W0:Y:S04]  /*0c60*/  LDG.E R8, desc[UR4][R8.64] ;  /* 0x0000000408087981 */ /* 0x000e28000c1e1900 */
[----:B------:R-:W0:Y:S01]  /*0c70*/  LDG.E R11, desc[UR4][R10.64] ;  /* 0x000000040a0b7981 */ /* 0x000e22000c1e1900 */
[----:B-1----:R-:W-:Y:S01]  /*0c80*/  IMAD.WIDE.U32 R14, R0, 0x4, R12 ;  /* 0x00000004000e7825 */ /* 0x002fe200078e000c */
[----:B------:R-:W-:-:S03]  /*0c90*/  IADD3 R2, PT, PT, R2, 0x8, RZ ;  /* 0x0000000802027810 */ /* 0x000fc60007ffe0ff */
[----:B0-----:R-:W-:-:S05]  /*0ca0*/  FADD R17, R8, R11 ;  /* 0x0000000b08117221 */ /* 0x001fca0000000000 */
[----:B------:R2:W-:Y:S02]  /*0cb0*/  STG.E desc[UR4][R14.64], R17 ;  /* 0x000000110e007986 */ /* 0x0005e4000c101904 */
.L_x_3:
[----:B------:R-:W-:Y:S05]  /*0cc0*/  @!P1 EXIT ;  /* 0x000000000000994d */ /* 0x000fea0003800000 */
[----:B------:R-:W-:Y:S02]  /*0cd0*/  ISETP.GE.U32.AND P0, PT, R18, 0x4, PT ;  /* 0x000000041200780c */ /* 0x000fe40003f06070 */
[----:B------:R-:W-:-:S04]  /*0ce0*/  LOP3.LUT R4, R0, 0x3, RZ, 0xc0, !PT ;  /* 0x0000000300047812 */ /* 0x000fc800078ec0ff */
[----:B------:R-:W-:-:S07]  /*0cf0*/  ISETP.NE.AND P1, PT, R4, RZ, PT ;  /* 0x000000ff0400720c */ /* 0x000fce0003f25270 */
[----:B------:R-:W-:Y:S06]  /*0d00*/  @!P0 BRA `(.L_x_4) ;  /* 0x0000000000848947 */ /* 0x000fec0003800000 */
[----:B------:R-:W0:Y:S01]  /*0d10*/  LDC.64 R6, c[0x0][0x390] ;  /* 0x0000e400ff067b82 */ /* 0x000e220000000a00 */
[----:B--2---:R-:W-:-:S07]  /*0d20*/  IMAD R13, R2, R0, R3 ;  /* 0x00000000020d7224 */ /* 0x004fce00078e0203 */
[----:B------:R-:W1:Y:S08]  /*0d30*/  LDC.64 R8, c[0x0][0x398] ;  /* 0x0000e600ff087b82 */ /* 0x000e700000000a00 */
[----:B------:R-:W2:Y:S01]  /*0d40*/  LDC.64 R10, c[0x0][0x3a0] ;  /* 0x0000e800ff0a7b82 */ /* 0x000ea20000000a00 */
[----:B0-----:R-:W-:-:S05]  /*0d50*/  IMAD.WIDE R6, R13, 0x4, R6 ;  /* 0x000000040d067825 */ /* 0x001fca00078e0206 */
[----:B------:R-:W3:Y:S01]  /*0d60*/  LDG.E R5, desc[UR4][R6.64] ;  /* 0x0000000406057981 */ /* 0x000ee2000c1e1900 */
[----:B-1----:R-:W-:-:S05]  /*0d70*/  IMAD.WIDE R8, R13, 0x4, R8 ;  /* 0x000000040d087825 */ /* 0x002fca00078e0208 */
[----:B------:R-:W3:Y:S01]  /*0d80*/  LDG.E R12, desc[UR4][R8.64] ;  /* 0x00000004080c7981 */ /* 0x000ee2000c1e1900 */
[----:B------:R-:W-:-:S04]  /*0d90*/  IMAD.WIDE.U32 R14, R0, 0x4, R8 ;  /* 0x00000004000e7825 */ /* 0x000fc800078e0008 */
[----:B--2---:R-:W-:-:S04]  /*0da0*/  IMAD.WIDE R10, R13, 0x4, R10 ;  /* 0x000000040d0a7825 */ /* 0x004fc800078e020a */
[----:B---3--:R-:W-:Y:S01]  /*0db0*/  FADD R5, R5, R12 ;  /* 0x0000000c05057221 */ /* 0x008fe20000000000 */
        /* <DEDUP_REMOVED lines=18> */
[----:B------:R-:W-:Y:S01]  /*0ee0*/  IMAD.WIDE.U32 R14, R0, 0x4, R18 ;  /* 0x00000004000e7825 */ /* 0x000fe200078e0012 */
[----:B------:R-:W-:-:S03]  /*0ef0*/  IADD3 R2, PT, PT, R2, 0x4, RZ ;  /* 0x0000000402027810 */ /* 0x000fc60007ffe0ff */
[----:B--2---:R-:W-:-:S05]  /*0f00*/  FADD R5, R10, R13 ;  /* 0x0000000d0a057221 */ /* 0x004fca0000000000 */
[----:B------:R1:W-:Y:S02]  /*0f10*/  STG.E desc[UR4][R14.64], R5 ;  /* 0x000000050e007986 */ /* 0x0003e4000c101904 */
.L_x_4:
[----:B------:R-:W-:Y:S05]  /*0f20*/  @!P1 EXIT ;  /* 0x000000000000994d */ /* 0x000fea0003800000 */
[----:B------:R-:W0:Y:S01]  /*0f30*/  LDC.64 R6, c[0x0][0x3a0] ;  /* 0x0000e800ff067b82 */ /* 0x000e220000000a00 */
[----:B-12---:R-:W-:Y:S01]  /*0f40*/  IMAD R15, R2, R0, R3 ;  /* 0x00000000020f7224 */ /* 0x006fe200078e0203 */
[----:B------:R-:W-:-:S06]  /*0f50*/  IADD3 R14, PT, PT, -R4, RZ, RZ ;  /* 0x000000ff040e7210 */ /* 0x000fcc0007ffe1ff */
[----:B------:R-:W1:Y:S08]  /*0f60*/  LDC.64 R8, c[0x0][0x390] ;  /* 0x0000e400ff087b82 */ /* 0x000e700000000a00 */
[----:B------:R-:W2:Y:S02]  /*0f70*/  LDC.64 R10, c[0x0][0x398] ;  /* 0x0000e600ff0a7b82 */ /* 0x000ea40000000a00 */
.L_x_5:
[----:B--2---:R-:W-:-:S04]  /*0f80*/  IMAD.WIDE R4, R15, 0x4, R10 ;  /* 0x000000040f047825 */ /* 0x004fc800078e020a */
[C---:B-1----:R-:W-:Y:S02]  /*0f90*/  IMAD.WIDE R12, R15.reuse, 0x4, R8 ;  /* 0x000000040f0c7825 */ /* 0x042fe400078e0208 */
[----:B------:R-:W2:Y:S04]  /*0fa0*/  LDG.E R5, desc[UR4][R4.64] ;  /* 0x0000000404057981 */ /* 0x000ea8000c1e1900 */
[----:B------:R-:W2:Y:S01]  /*0fb0*/  LDG.E R12, desc[UR4][R12.64] ;  /* 0x000000040c0c7981 */ /* 0x000ea2000c1e1900 */
[----:B------:R-:W-:Y:S01]  /*0fc0*/  IADD3 R14, PT, PT, R14, 0x1, RZ ;  /* 0x000000010e0e7810 */ /* 0x000fe20007ffe0ff */
[C---:B0--3--:R-:W-:Y:S01]  /*0fd0*/  IMAD.WIDE R2, R15.reuse, 0x4, R6 ;  /* 0x000000040f027825 */ /* 0x049fe200078e0206 */
[----:B------:R-:W-:Y:S02]  /*0fe0*/  IADD3 R15, PT, PT, R15, R0, RZ ;  /* 0x000000000f0f7210 */ /* 0x000fe40007ffe0ff */
[----:B------:R-:W-:Y:S01]  /*0ff0*/  ISETP.NE.AND P0, PT, R14, RZ, PT ;  /* 0x000000ff0e00720c */ /* 0x000fe20003f05270 */
[----:B--2---:R-:W-:-:S05]  /*1000*/  FADD R17, R12, R5 ;  /* 0x000000050c117221 */ /* 0x004fca0000000000 */
[----:B------:R3:W-:Y:S07]  /*1010*/  STG.E desc[UR4][R2.64], R17 ;  /* 0x0000001102007986 */ /* 0x0007ee000c101904 */
[----:B------:R-:W-:Y:S05]  /*1020*/  @P0 BRA `(.L_x_5) ;  /* 0xfffffffc00d40947 */ /* 0x000fea000383ffff */
[----:B------:R-:W-:Y:S05]  /*1030*/  EXIT ;  /* 0x000000000000794d */ /* 0x000fea0003800000 */
.L_x_6:
        /* <DEDUP_REMOVED lines=12> */
.L_x_37:


//--------------------- .text._Z14sigmoid_kernelPKfPfi --------------------------
	.section	.text._Z14sigmoid_kernelPKfPfi,"ax",@progbits
	.align	128
        .global         _Z14sigmoid_kernelPKfPfi
        .type           _Z14sigmoid_kernelPKfPfi,@function
        .size           _Z14sigmoid_kernelPKfPfi,(.L_x_35 - _Z14sigmoid_kernelPKfPfi)
        .other          _Z14sigmoid_kernelPKfPfi,@"STO_CUDA_ENTRY STV_DEFAULT"
_Z14sigmoid_kernelPKfPfi:
.text._Z14sigmoid_kernelPKfPfi:
[----:B------:R-:W-:Y:S01]  /*0000*/  LDC R1, c[0x0][0x37c] ;  /* 0x0000df00ff017b82 */ /* 0x000fe20000000800 */
[----:B------:R-:W0:Y:S01]  /*0010*/  S2R R0, SR_TID.X ;  /* 0x0000000000007919 */ /* 0x000e220000002100 */
[----:B------:R-:W1:Y:S06]  /*0020*/  LDCU UR4, c[0x0][0x370] ;  /* 0x00006e00ff0477ac */ /* 0x000e6c0008000800 */
[----:B------:R-:W0:Y:S01]  /*0030*/  S2UR UR5, SR_CTAID.X ;  /* 0x00000000000579c3 */ /* 0x000e220000002500 */
[----:B------:R-:W2:Y:S07]  /*0040*/  LDCU UR6, c[0x0][0x390] ;  /* 0x00007200ff0677ac */ /* 0x000eae0008000800 */
[----:B------:R-:W0:Y:S02]  /*0050*/  LDC R3, c[0x0][0x360] ;  /* 0x0000d800ff037b82 */ /* 0x000e240000000800 */
[----:B0-----:R-:W-:-:S02]  /*0060*/  IMAD R0, R3, UR5, R0 ;  /* 0x0000000503007c24 */ /* 0x001fc4000f8e0200 */
[----:B-1----:R-:W-:-:S03]  /*0070*/  IMAD R3, R3, UR4, RZ ;  /* 0x0000000403037c24 */ /* 0x002fc6000f8e02ff */
[----:B--2---:R-:W-:-:S13]  /*0080*/  ISETP.GE.AND P0, PT, R0, UR6, PT ;  /* 0x0000000600007c0c */ /* 0x004fda000bf06270 */
[----:B------:R-:W-:Y:S05]  /*0090*/  @P0 EXIT ;  /* 0x000000000000094d */ /* 0x000fea0003800000 */
[----:B------:R-:W0:Y:S01]  /*00a0*/  I2F.U32.RP R6, R3 ;  /* 0x0000000300067306 */ /* 0x000e220000209000 */
[C---:B------:R-:W-:Y:S01]  /*00b0*/  IADD3 R2, PT, PT, R3.reuse, R0, RZ ;  /* 0x0000000003027210 */ /* 0x040fe20007ffe0ff */
[----:B------:R-:W-:Y:S01]  /*00c0*/  IMAD.MOV R9, RZ, RZ, -R3 ;  /* 0x000000ffff097224 */ /* 0x000fe200078e0a03 */
[----:B------:R-:W-:Y:S01]  /*00d0*/  ISETP.NE.U32.AND P2, PT, R3, RZ, PT ;  /* 0x000000ff0300720c */ /* 0x000fe20003f45070 */
[----:B------:R-:W1:Y:S01]  /*00e0*/  LDCU.64 UR4, c[0x0][0x358] ;  /* 0x00006b00ff0477ac */ /* 0x000e620008000a00 */
[C---:B------:R-:W-:Y:S01]  /*00f0*/  ISETP.GE.AND P0, PT, R2.reuse, UR6, PT ;  /* 0x0000000602007c0c */ /* 0x040fe2000bf06270 */
[----:B------:R-:W-:Y:S01]  /*0100*/  BSSY.RECONVERGENT B0, `(.L_x_7) ;  /* 0x0000040000007945 */ /* 0x000fe20003800200 */
[----:B------:R-:W-:Y:S02]  /*0110*/  VIMNMX R7, PT, PT, R2, UR6, !PT ;  /* 0x0000000602077c48 */ /* 0x000fe4000ffe0100 */
[----:B------:R-:W-:-:S04]  /*0120*/  SEL R14, RZ, 0x1, P0 ;  /* 0x00000001ff0e7807 */ /* 0x000fc80000000000 */
[----:B------:R-:W-:Y:S01]  /*0130*/  IADD3 R2, PT, PT, R7, -R2, -R14 ;  /* 0x8000000207027210 */ /* 0x000fe20007ffe80e */
[----:B0-----:R-:W0:Y:S02]  /*0140*/  MUFU.RCP R6, R6 ;  /* 0x0000000600067308 */ /* 0x001e240000001000 */
[----:B0-----:R-:W-:-:S06]  /*0150*/  IADD3 R4, PT, PT, R6, 0xffffffe, RZ ;  /* 0x0ffffffe06047810 */ /* 0x001fcc0007ffe0ff */
[----:B------:R0:W2:Y:S02]  /*0160*/  F2I.FTZ.U32.TRUNC.NTZ R5, R4 ;  /* 0x0000000400057305 */ /* 0x0000a4000021f000 */
[----:B0-----:R-:W-:Y:S02]  /*0170*/  IMAD.MOV.U32 R4, RZ, RZ, RZ ;  /* 0x000000ffff047224 */ /* 0x001fe400078e00ff */
[----:B--2---:R-:W-:-:S04]  /*0180*/  IMAD R9, R9, R5, RZ ;  /* 0x0000000509097224 */ /* 0x004fc800078e02ff */
[----:B------:R-:W-:-:S06]  /*0190*/  IMAD.HI.U32 R5, R5, R9, R4 ;  /* 0x0000000905057227 */ /* 0x000fcc00078e0004 */
[----:B------:R-:W-:-:S05]  /*01a0*/  IMAD.HI.U32 R5, R5, R2, RZ ;  /* 0x0000000205057227 */ /* 0x000fca00078e00ff */
[----:B------:R-:W-:-:S05]  /*01b0*/  IADD3 R4, PT, PT, -R5, RZ, RZ ;  /* 0x000000ff05047210 */ /* 0x000fca0007ffe1ff */
[----:B------:R-:W-:-:S05]  /*01c0*/  IMAD R2, R3, R4, R2 ;  /* 0x0000000403027224 */ /* 0x000fca00078e0202 */
[----:B------:R-:W-:-:S13]  /*01d0*/  ISETP.GE.U32.AND P0, PT, R2, R3, PT ;  /* 0x000000030200720c */ /* 0x000fda0003f06070 */
[----:B------:R-:W-:Y:S01]  /*01e0*/  @P0 IMAD.IADD R2, R2, 0x1, -R3 ;  /* 0x0000000102020824 */ /* 0x000fe200078e0a03 */
[----:B------:R-:W-:-:S04]  /*01f0*/  @P0 IADD3 R5, PT, PT, R5, 0x1, RZ ;  /* 0x0000000105050810 */ /* 0x000fc80007ffe0ff */
[----:B------:R-:W-:-:S13]  /*0200*/  ISETP.GE.U32.AND P1, PT, R2, R3, PT ;  /* 0x000000030200720c */ /* 0x000fda0003f26070 */
[----:B------:R-:W-:Y:S01]  /*0210*/  @P1 VIADD R5, R5, 0x1 ;  /* 0x0000000105051836 */ /* 0x000fe20000000000 */
[----:B------:R-:W-:-:S04]  /*0220*/  @!P2 LOP3.LUT R5, RZ, R3, RZ, 0x33, !PT ;  /* 0x00000003ff05a212 */ /* 0x000fc800078e33ff */
[----:B------:R-:W-:-:S04]  /*0230*/  IADD3 R14, PT, PT, R14, R5, RZ ;  /* 0x000000050e0e7210 */ /* 0x000fc80007ffe0ff */
[----:B------:R-:W-:-:S04]  /*0240*/  LOP3.LUT R2, R14, 0x3, RZ, 0xc0, !PT ;  /* 0x000000030e027812 */ /* 0x000fc800078ec0ff */
[----:B------:R-:W-:-:S13]  /*0250*/  ISETP.NE.AND P0, PT, R2, 0x3, PT ;  /* 0x000000030200780c */ /* 0x000fda0003f05270 */
[----:B-1----:R-:W-:Y:S05]  /*0260*/  @!P0 BRA `(.L_x_8) ;  /* 0x0000000000a48947 */ /* 0x002fea0003800000 */
[----:B------:R-:W0:Y:S01]  /*0270*/  LDC.64 R6, c[0x0][0x380] ;  /* 0x0000e000ff067b82 */ /* 0x000e220000000a00 */
[----:B------:R-:W-:-:S05]  /*0280*/  VIADD R2, R14, 0x1 ;  /* 0x000000010e027836 */ /* 0x000fca0000000000 */
[----:B------:R-:W-:Y:S02]  /*0290*/  LOP3.LUT R2, R2, 0x3, RZ, 0xc0, !PT ;  /* 0x0000000302027812 */ /* 0x000fe400078ec0ff */
[----:B------:R-:W1:Y:S02]  /*02a0*/  LDC.64 R16, c[0x0][0x388] ;  /* 0x0000e200ff107b82 */ /* 0x000e640000000a00 */
[----:B------:R-:W-:-:S07]  /*02b0*/  IADD3 R15, PT, PT, -R2, RZ, RZ ;  /* 0x000000ff020f7210 */ /* 0x000fce0007ffe1ff */
.L_x_11:
[----:B0-----:R-:W-:-:S06]  /*02c0*/  IMAD.WIDE R4, R0, 0x4, R6 ;  /* 0x0000000400047825 */ /* 0x001fcc00078e0206 */
[----:B--2---:R-:W2:Y:S01]  /*02d0*/  LDG.E R4, desc[UR4][R4.64] ;  /* 0x0000000404047981 */ /* 0x004ea2000c1e1900 */
[----:B------:R-:W-:Y:S02]  /*02e0*/  HFMA2 R11, -RZ, RZ, 3.7421875, 0 ;  /* 0x437c0000ff0b7431 */ /* 0x000fe400000001ff */
[----:B------:R-:W-:Y:S01]  /*02f0*/  IMAD.MOV.U32 R9, RZ, RZ, 0x3bbb989d ;  /* 0x3bbb989dff097424 */ /* 0x000fe200078e00ff */
[----:B------:R-:W-:Y:S01]  /*0300*/  BSSY.RECONVERGENT B1, `(.L_x_9) ;  /* 0x000001b000017945 */ /* 0x000fe20003800200 */
[----:B------:R-:W-:-:S05]  /*0310*/  VIADD R15, R15, 0x1 ;  /* 0x000000010f0f7836 */ /* 0x000fca0000000000 */
[----:B------:R-:W-:Y:S01]  /*0320*/  ISETP.NE.AND P0, PT, R15, RZ, PT ;  /* 0x000000ff0f00720c */ /* 0x000fe20003f05270 */
[----:B--2---:R-:W-:-:S04]  /*0330*/  FFMA.SAT R2, R4, -R9, 0.5 ;  /* 0x3f00000004027423 */ /* 0x004fc80000002809 */
[----:B------:R-:W-:-:S04]  /*0340*/  FFMA.RM R2, R2, R11, 12582913 ;  /* 0x4b40000102027423 */ /* 0x000fc8000000400b */
[C---:B------:R-:W-:Y:S01]  /*0350*/  FADD R9, R2.reuse, -12583039 ;  /* 0xcb40007f02097421 */ /* 0x040fe20000000000 */
[----:B------:R-:W-:-:S03]  /*0360*/  IMAD.SHL.U32 R2, R2, 0x800000, RZ ;  /* 0x0080000002027824 */ /* 0x000fc600078e00ff */
[----:B------:R-:W-:-:S04]  /*0370*/  FFMA R9, R4, -1.4426950216293334961, -R9 ;  /* 0xbfb8aa3b04097823 */ /* 0x000fc80000000809 */
[----:B------:R-:W-:-:S04]  /*0380*/  FFMA R18, R4, -1.925963033500011079e-08, R9 ;  /* 0xb2a5706004127823 */ /* 0x000fc80000000009 */
[----:B------:R-:W0:Y:S02]  /*0390*/  MUFU.EX2 R9, R18 ;  /* 0x0000001200097308 */ /* 0x000e240000000800 */
[----:B0-----:R-:W-:-:S06]  /*03a0*/  FMUL R2, R2, R9 ;  /* 0x0000000902027220 */ /* 0x001fcc0000400000 */
[----:B------:R-:W0:Y:S02]  /*03b0*/  F2F.F64.F32 R10, R2 ;  /* 0x00000002000a7310 */ /* 0x000e240000201800 */
[----:B0-----:R-:W-:-:S06]  /*03c0*/  DADD R10, R10, 1 ;  /* 0x3ff000000a0a7429 */ /* 0x001fcc0000000000 */
[----:B------:R-:W0:Y:S04]  /*03d0*/  MUFU.RCP64H R5, R11 ;  /* 0x0000000b00057308 */ /* 0x000e280000001800 */
[----:B------:R-:W-:-:S04]  /*03e0*/  IADD3 R4, PT, PT, R11, 0x300402, RZ ;  /* 0x003004020b047810 */ /* 0x000fc80007ffe0ff */
[----:B------:R-:W-:Y:S02]  /*03f0*/  FSETP.GEU.AND P1, PT, |R4|, 5.8789094863358348022e-39, PT ;  /* 0x004004020400780b */ /* 0x000fe40003f2e200 */
[----:B0-----:R-:W-:-:S08]  /*0400*/  DFMA R8, -R10, R4, 1 ;  /* 0x3ff000000a08742b */ /* 0x001fd00000000104 */
[----:B------:R-:W-:-:S08]  /*0410*/  DFMA R8, R8, R8, R8 ;  /* 0x000000080808722b */ /* 0x000fd00000000008 */
[----:B------:R-:W-:-:S08]  /*0420*/  DFMA R8, R4, R8, R4 ;  /* 0x000000080408722b */ /* 0x000fd00000000004 */
[----:B------:R-:W-:-:S08]  /*0430*/  DFMA R12, -R10, R8, 1 ;  /* 0x3ff000000a0c742b */ /* 0x000fd00000000108 */
[----:B------:R-:W-:Y:S01]  /*0440*/  DFMA R12, R8, R12, R8 ;  /* 0x0000000c080c722b */ /* 0x000fe20000000008 */
[----:B-1----:R-:W-:Y:S01]  /*0450*/  IMAD.WIDE R8, R0, 0x4, R16 ;  /* 0x0000000400087825 */ /* 0x002fe200078e0210 */
[----:B------:R-:W-:Y:S09]  /*0460*/  @P1 BRA `(.L_x_10) ;  /* 0x0000000000101947 */ /* 0x000ff20003800000 */
[----:B------:R-:W-:Y:S02]  /*0470*/  LOP3.LUT R4, R11, 0x7fffffff, RZ, 0xc0, !PT ;  /* 0x7fffffff0b047812 */ /* 0x000fe400078ec0ff */
[----:B------:R-:W-:Y:S02]  /*0480*/  MOV R2, 0x4b0 ;  /* 0x000004b000027802 */ /* 0x000fe40000000f00 */
[----:B------:R-:W-:-:S07]  /*0490*/  IADD3 R4, PT, PT, R4, -0x100000, RZ ;  /* 0xfff0000004047810 */ /* 0x000fce0007ffe0ff */
[----:B------:R-:W-:Y:S05]  /*04a0*/  CALL.REL.NOINC `($__internal_0_$__cuda_sm20_dblrcp_rn_slowpath_v3) ;  /* 0x00000008004c7944 */ /* 0x000fea0003c00000 */
.L_x_10:
[----:B------:R-:W-:Y:S05]  /*04b0*/  BSYNC.RECONVERGENT B1 ;  /* 0x0000000000017941 */ /* 0x000fea0003800200 */
.L_x_9:
[----:B------:R-:W0:Y:S01]  /*04c0*/  F2F.F32.F64 R13, R12 ;  /* 0x0000000c000d7310 */ /* 0x000e220000301000 */
[----:B------:R-:W-:Y:S01]  /*04d0*/  IMAD.IADD R0, R3, 0x1, R0 ;  /* 0x0000000103007824 */ /* 0x000fe200078e0200 */
[----:B0-----:R2:W-:Y:S01]  /*04e0*/  STG.E desc[UR4][R8.64], R13 ;  /* 0x0000000d08007986 */ /* 0x0015e2000c101904 */
[----:B------:R-:W-:Y:S05]  /*04f0*/  @P0 BRA `(.L_x_11) ;  /* 0xfffffffc00700947 */ /* 0x000fea000383ffff */
.L_x_8:
[----:B------:R-:W-:Y:S05]  /*0500*/  BSYNC.RECONVERGENT B0 ;  /* 0x0000000000007941 */ /* 0x000fea0003800200 */
.L_x_7:
[----:B--2---:R-:W0:Y:S01]  /*0510*/  LDC.64 R8, c[0x0][0x380] ;  /* 0x0000e000ff087b82 */ /* 0x004e220000000a00 */
[----:B------:R-:W-:Y:S01]  /*0520*/  ISETP.GE.U32.AND P0, PT, R14, 0x3, PT ;  /* 0x000000030e00780c */ /* 0x000fe20003f06070 */
[----:B------:R-:W1:Y:S06]  /*0530*/  LDCU UR6, c[0x0][0x390] ;  /* 0x00007200ff0677ac */ /* 0x000e6c0008000800 */
[----:B------:R-:W2:Y:S06]  /*0540*/  LDC.64 R6, c[0x0][0x388] ;  /* 0x0000e200ff067b82 */ /* 0x000eac0000000a00 */
[----:B-1----:R-:W-:Y:S05]  /*0550*/  @!P0 EXIT ;  /* 0x000000000000894d */ /* 0x002fea0003800000 */
.L_x_20:
[----:B0-----:R-:W-:-:S05]  /*0560*/  IMAD.WIDE R14, R0, 0x4, R8 ;  /* 0x00000004000e7825 */ /* 0x001fca00078e0208 */
[----:B------:R-:W3:Y:S01]  /*0570*/  LDG.E R2, desc[UR4][R14.64] ;  /* 0x000000040e027981 */ /* 0x000ee2000c1e1900 */
[----:B------:R-:W-:Y:S01]  /*0580*/  HFMA2 R11, -RZ, RZ, 3.7421875, 0 ;  /* 0x437c0000ff0b7431 */ /* 0x000fe200000001ff */
[----:B------:R-:W-:Y:S01]  /*0590*/  MOV R5, 0x3bbb989d ;  /* 0x3bbb989d00057802 */ /* 0x000fe20000000f00 */
[----:B------:R-:W-:Y:S04]  /*05a0*/  BSSY.RECONVERGENT B0, `(.L_x_12) ;  /* 0x000001a000007945 */ /* 0x000fe80003800200 */
[----:B---3--:R-:W-:-:S04]  /*05b0*/  FFMA.SAT R4, R2, -R5, 0.5 ;  /* 0x3f00000002047423 */ /* 0x008fc80000002805 */
        /* <DEDUP_REMOVED lines=8> */
[----:B01----:R-:W-:-:S06]  /*0640*/  DADD R16, R4, 1 ;  /* 0x3ff0000004107429 */ /* 0x003fcc0000000000 */
        /* <DEDUP_REMOVED lines=8> */
[----:B------:R-:W-:Y:S10]  /*06d0*/  @P0 BRA `(.L_x_13) ;  /* 0x0000000000180947 */ /* 0x000ff40003800000 */
[----:B------:R-:W-:Y:S01]  /*06e0*/  LOP3.LUT R4, R17, 0x7fffffff, RZ, 0xc0, !PT ;  /* 0x7fffffff11047812 */ /* 0x000fe200078ec0ff */
[----:B------:R-:W-:Y:S01]  /*06f0*/  IMAD.MOV.U32 R11, RZ, RZ, R17 ;  /* 0x000000ffff0b7224 */ /* 0x000fe200078e0011 */
[----:B------:R-:W-:Y:S02]  /*0700*/  MOV R10, R16 ;  /* 0x00000010000a7202 */ /* 0x000fe40000000f00 */
[----:B------:R-:W-:Y:S02]  /*0710*/  IADD3 R4, PT, PT, R4, -0x100000, RZ ;  /* 0xfff0000004047810 */ /* 0x000fe40007ffe0ff */
[----:B------:R-:W-:-:S07]  /*0720*/  MOV R2, 0x740 ;  /* 0x0000074000027802 */ /* 0x000fce0000000f00 */
[----:B--2---:R-:W-:Y:S05]  /*0730*/  CALL.REL.NOINC `($__internal_0_$__cuda_sm20_dblrcp_rn_slowpath_v3) ;  /* 0x0000000400a87944 */ /* 0x004fea0003c00000 */
.L_x_13:
[----:B------:R-:W-:Y:S05]  /*0740*/  BSYNC.RECONVERGENT B0 ;  /* 0x0000000000007941 */ /* 0x000fea0003800200 */
.L_x_12:
[----:B------:R-:W0:Y:S01]  /*0750*/  F2F.F32.F64 R13, R12 ;  /* 0x0000000c000d7310 */ /* 0x000e220000301000 */
[----:B--2---:R-:W-:-:S04]  /*0760*/  IMAD.WIDE R16, R0, 0x4, R6 ;  /* 0x0000000400107825 */ /* 0x004fc800078e0206 */
[----:B------:R-:W-:Y:S01]  /*0770*/  IMAD.WIDE R14, R3, 0x4, R14 ;  /* 0x00000004030e7825 */ /* 0x000fe200078e020e */
[----:B0-----:R0:W-:Y:S04]  /*0780*/  STG.E desc[UR4][R16.64], R13 ;  /* 0x0000000d10007986 */ /* 0x0011e8000c101904 */
[----:B------:R-:W2:Y:S01]  /*0790*/  LDG.E R2, desc[UR4][R14.64] ;  /* 0x000000040e027981 */ /* 0x000ea2000c1e1900 */
[----:B------:R-:W-:Y:S01]  /*07a0*/  MOV R5, 0x3bbb989d ;  /* 0x3bbb989d00057802 */ /* 0x000fe20000000f00 */
[----:B------:R-:W-:Y:S01]  /*07b0*/  IMAD.MOV.U32 R11, RZ, RZ, 0x437c0000 ;  /* 0x437c0000ff0b7424 */ /* 0x000fe200078e00ff */
[----:B------:R-:W-:Y:S03]  /*07c0*/  BSSY.RECONVERGENT B0, `(.L_x_14) ;  /* 0x0000018000007945 */ /* 0x000fe60003800200 */
[----:B--2---:R-:W-:-:S04]  /*07d0*/  FFMA.SAT R4, R2, -R5, 0.5 ;  /* 0x3f00000002047423 */ /* 0x004fc80000002805 */
[----:B------:R-:W-:-:S04]  /*07e0*/  FFMA.RM R4, R4, R11, 12582913 ;  /* 0x4b40000104047423 */ /* 0x000fc8000000400b */
[C---:B------:R-:W-:Y:S01]  /*07f0*/  FADD R5, R4.reuse, -12583039 ;  /* 0xcb40007f04057421 */ /* 0x040fe20000000000 */
[----:B------:R-:W-:-:S03]  /*0800*/  SHF.L.U32 R4, R4, 0x17, RZ ;  /* 0x0000001704047819 */ /* 0x000fc600000006ff */
[----:B------:R-:W-:-:S04]  /*0810*/  FFMA R5, R2, -1.4426950216293334961, -R5 ;  /* 0xbfb8aa3b02057823 */ /* 0x000fc80000000805 */
[----:B------:R-:W-:-:S04]  /*0820*/  FFMA R2, R2, -1.925963033500011079e-08, R5 ;  /* 0xb2a5706002027823 */ /* 0x000fc80000000005 */
[----:B------:R-:W1:Y:S02]  /*0830*/  MUFU.EX2 R5, R2 ;  /* 0x0000000200057308 */ /* 0x000e640000000800 */
[----:B-1----:R-:W-:-:S06]  /*0840*/  FMUL R20, R4, R5 ;  /* 0x0000000504147220 */ /* 0x002fcc0000400000 */
[----:B------:R-:W1:Y:S02]  /*0850*/  F2F.F64.F32 R10, R20 ;  /* 0x00000014000a7310 */ /* 0x000e640000201800 */
[----:B-1----:R-:W-:-:S06]  /*0860*/  DADD R10, R10, 1 ;  /* 0x3ff000000a0a7429 */ /* 0x002fcc0000000000 */
        /* <DEDUP_REMOVED lines=9> */
[----:B------:R-:W-:Y:S02]  /*0900*/  LOP3.LUT R4, R11, 0x7fffffff, RZ, 0xc0, !PT ;  /* 0x7fffffff0b047812 */ /* 0x000fe400078ec0ff */
[----:B------:R-:W-:-:S03]  /*0910*/  MOV R2, 0x940 ;  /* 0x0000094000027802 */ /* 0x000fc60000000f00 */
[----:B------:R-:W-:-:S07]  /*0920*/  VIADD R4, R4, 0xfff00000 ;  /* 0xfff0000004047836 */ /* 0x000fce0000000000 */
[----:B------:R-:W-:Y:S05]  /*0930*/  CALL.REL.NOINC `($__internal_0_$__cuda_sm20_dblrcp_rn_slowpath_v3) ;  /* 0x0000000400287944 */ /* 0x000fea0003c00000 */
.L_x_15:
[----:B------:R-:W-:Y:S05]  /*0940*/  BSYNC.RECONVERGENT B0 ;  /* 0x0000000000007941 */ /* 0x000fea0003800200 */
.L_x_14:
[----:B------:R-:W0:Y:S01]  /*0950*/  F2F.F32.F64 R13, R12 ;  /* 0x0000000c000d7310 */ /* 0x000e220000301000 */
[----:B------:R-:W-:-:S04]  /*0960*/  IMAD.WIDE R16, R3, 0x4, R16 ;  /* 0x0000000403107825 */ /* 0x000fc800078e0210 */
[----:B------:R-:W-:Y:S01]  /*0970*/  IMAD.WIDE R14, R3, 0x4, R14 ;  /* 0x00000004030e7825 */ /* 0x000fe200078e020e */
[----:B0-----:R0:W-:Y:S04]  /*0980*/  STG.E desc[UR4][R16.64], R13 ;  /* 0x0000000d10007986 */ /* 0x0011e8000c101904 */
[----:B------:R-:W2:Y:S01]  /*0990*/  LDG.E R2, desc[UR4][R14.64] ;  /* 0x000000040e027981 */ /* 0x000ea2000c1e1900 */
[----:B------:R-:W-:Y:S01]  /*09a0*/  HFMA2 R11, -RZ, RZ, 3.7421875, 0 ;  /* 0x437c0000ff0b7431 */ /* 0x000fe200000001ff */
[----:B------:R-:W-:Y:S01]  /*09b0*/  MOV R5, 0x3bbb989d ;  /* 0x3bbb989d00057802 */ /* 0x000fe20000000f00 */
[----:B------:R-:W-:Y:S04]  /*09c0*/  BSSY.RECONVERGENT B0, `(.L_x_16) ;  /* 0x0000018000007945 */ /* 0x000fe80003800200 */
[----:B--2---:R-:W-:-:S04]  /*09d0*/  FFMA.SAT R4, R2, -R5, 0.5 ;  /* 0x3f00000002047423 */ /* 0x004fc80000002805 */
[----:B------:R-:W-:-:S04]  /*09e0*/  FFMA.RM R4, R4, R11, 12582913 ;  /* 0x4b40000104047423 */ /* 0x000fc8000000400b */
[C---:B------:R-:W-:Y:S01]  /*09f0*/  FADD R5, R4.reuse, -12583039 ;  /* 0xcb40007f04057421 */ /* 0x040fe20000000000 */
[----:B------:R-:W-:-:S03]  /*0a00*/  IMAD.SHL.U32 R4, R4, 0x800000, RZ ;  /* 0x0080000004047824 */ /* 0x000fc600078e00ff */
        /* <DEDUP_REMOVED lines=16> */
[----:B------:R-:W-:Y:S02]  /*0b10*/  MOV R2, 0xb40 ;  /* 0x00000b4000027802 */ /* 0x000fe40000000f00 */
[----:B------:R-:W-:-:S07]  /*0b20*/  IADD3 R4, PT, PT, R4, -0x100000, RZ ;  /* 0xfff0000004047810 */ /* 0x000fce0007ffe0ff */
[----:B------:R-:W-:Y:S05]  /*0b30*/  CALL.REL.NOINC `($__internal_0_$__cuda_sm20_dblrcp_rn_slowpath_v3) ;  /* 0x0000000000a87944 */ /* 0x000fea0003c00000 */
.L_x_17:
[----:B------:R-:W-:Y:S05]  /*0b40*/  BSYNC.RECONVERGENT B0 ;  /* 0x0000000000007941 */ /* 0x000fea0003800200 */
.L_x_16:
[----:B------:R-:W0:Y:S01]  /*0b50*/  F2F.F32.F64 R13, R12 ;  /* 0x0000000c000d7310 */ /* 0x000e220000301000 */
[----:B------:R-:W-:-:S04]  /*0b60*/  IMAD.WIDE R16, R3, 0x4, R16 ;  /* 0x0000000403107825 */ /* 0x000fc800078e0210 */
[----:B------:R-:W-:Y:S01]  /*0b70*/  IMAD.WIDE R14, R3, 0x4, R14 ;  /* 0x00000004030e7825 */ /* 0x000fe200078e020e */
[----:B0-----:R0:W-:Y:S05]  /*0b80*/  STG.E desc[UR4][R16.64], R13 ;  /* 0x0000000d10007986 */ /* 0x0011ea000c101904 */
[----:B------:R-:W2:Y:S01]  /*0b90*/  LDG.E R14, desc[UR4][R14.64] ;  /* 0x000000040e0e7981 */ /* 0x000ea2000c1e1900 */
[----:B------:R-:W-:Y:S01]  /*0ba0*/  IMAD.MOV.U32 R5, RZ, RZ, 0x3bbb989d ;  /* 0x3bbb989dff057424 */ /* 0x000fe200078e00ff */
[----:B------:R-:W-:Y:S01]  /*0bb0*/  MOV R11, 0x437c0000 ;  /* 0x437c0000000b7802 */ /* 0x000fe20000000f00 */
[----:B------:R-:W-:Y:S02]  /*0bc0*/  BSSY.RECONVERGENT B0, `(.L_x_18) ;  /* 0x000001a000007945 */ /* 0x000fe40003800200 */
        /* <DEDUP_REMOVED lines=10> */
[----:B------:R-:W1:Y:S04]  /*0c70*/  MUFU.RCP64H R5, R15 ;  /* 0x0000000f00057308 */ /* 0x000e680000001800 */
[----:B------:R-:W-:-:S05]  /*0c80*/  VIADD R4, R15, 0x300402 ;  /* 0x003004020f047836 */ /* 0x000fca0000000000 */
[----:B------:R-:W-:Y:S01]  /*0c90*/  FSETP.GEU.AND P0, PT, |R4|, 5.8789094863358348022e-39, PT ;  /* 0x004004020400780b */ /* 0x000fe20003f0e200 */
[----:B-1----:R-:W-:-:S08]  /*0ca0*/  DFMA R10, -R14, R4, 1 ;  /* 0x3ff000000e0a742b */ /* 0x002fd00000000104 */
[----:B------:R-:W-:-:S08]  /*0cb0*/  DFMA R10, R10, R10, R10 ;  /* 0x0000000a0a0a722b */ /* 0x000fd0000000000a */
[----:B------:R-:W-:-:S08]  /*0cc0*/  DFMA R10, R4, R10, R4 ;  /* 0x0000000a040a722b */ /* 0x000fd00000000004 */
[----:B0-----:R-:W-:-:S08]  /*0cd0*/  DFMA R12, -R14, R10, 1 ;  /* 0x3ff000000e0c742b */ /* 0x001fd0000000010a */
[----:B------:R-:W-:Y:S01]  /*0ce0*/  DFMA R12, R10, R12, R10 ;  /* 0x0000000c0a0c722b */ /* 0x000fe2000000000a */
[----:B------:R-:W-:Y:S10]  /*0cf0*/  @P0 BRA `(.L_x_19) ;  /* 0x0000000000180947 */ /* 0x000ff40003800000 */
[----:B------:R-:W-:Y:S02]  /*0d00*/  LOP3.LUT R4, R15, 0x7fffffff, RZ, 0xc0, !PT ;  /* 0x7fffffff0f047812 */ /* 0x000fe400078ec0ff */
[----:B------:R-:W-:Y:S02]  /*0d10*/  MOV R10, R14 ;  /* 0x0000000e000a7202 */ /* 0x000fe40000000f00 */
[----:B------:R-:W-:Y:S01]  /*0d20*/  MOV R11, R15 ;  /* 0x0000000f000b7202 */ /* 0x000fe20000000f00 */
[----:B------:R-:W-:Y:S01]  /*0d30*/  VIADD R4, R4, 0xfff00000 ;  /* 0xfff0000004047836 */ /* 0x000fe20000000000 */
[----:B------:R-:W-:-:S07]  /*0d40*/  MOV R2, 0xd60 ;  /* 0x00000d6000027802 */ /* 0x000fce0000000f00 */
[----:B------:R-:W-:Y:S05]  /*0d50*/  CALL.REL.NOINC `($__internal_0_$__cuda_sm20_dblrcp_rn_slowpath_v3) ;  /* 0x0000000000207944 */ /* 0x000fea0003c00000 */
.L_x_19:
[----:B------:R-:W-:Y:S05]  /*0d60*/  BSYNC.RECONVERGENT B0 ;  /* 0x0000000000007941 */ /* 0x000fea0003800200 */
.L_x_18:
[----:B------:R-:W0:Y:S01]  /*0d70*/  F2F.F32.F64 R13, R12 ;  /* 0x0000000c000d7310 */ /* 0x000e220000301000 */
[C---:B------:R-:W-:Y:S01]  /*0d80*/  IMAD.WIDE R16, R3.reuse, 0x4, R16 ;  /* 0x0000000403107825 */ /* 0x040fe200078e0210 */
[----:B------:R-:W-:-:S04]  /*0d90*/  LEA R0, R3, R0, 0x2 ;  /* 0x0000000003007211 */ /* 0x000fc800078e10ff */
[----:B------:R-:W-:Y:S01]  /*0da0*/  ISETP.GE.AND P0, PT, R0, UR6, PT ;  /* 0x0000000600007c0c */ /* 0x000fe2000bf06270 */
[----:B0-----:R1:W-:-:S12]  /*0db0*/  STG.E desc[UR4][R16.64], R13 ;  /* 0x0000000d10007986 */ /* 0x0013d8000c101904 */
[----:B------:R-:W-:Y:S05]  /*0dc0*/  @!P0 BRA `(.L_x_20) ;  /* 0xfffffff400e48947 */ /* 0x000fea000383ffff */
[----:B------:R-:W-:Y:S05]  /*0dd0*/  EXIT ;  /* 0x000000000000794d */ /* 0x000fea0003800000 */
        .weak           $__internal_0_$__cuda_sm20_dblrcp_rn_slowpath_v3
        .type           $__internal_0_$__cuda_sm20_dblrcp_rn_slowpath_v3,@function
        .size           $__internal_0_$__cuda_sm20_dblrcp_rn_slowpath_v3,(.L_x_35 - $__internal_0_$__cuda_sm20_dblrcp_rn_slowpath_v3)
$__internal_0_$__cuda_sm20_dblrcp_rn_slowpath_v3:
[----:B------:R-:W-:Y:S01]  /*0de0*/  DSETP.GTU.AND P1, PT, |R10|, +INF , PT ;  /* 0x7ff000000a00742a */ /* 0x000fe20003f2c200 */
[----:B------:R-:W-:-:S13]  /*0df0*/  BSSY.RECONVERGENT B2, `(.L_x_21) ;  /* 0x0000022000027945 */ /* 0x000fda0003800200 */
[----:B------:R-:W-:Y:S05]  /*0e00*/  @P1 BRA `(.L_x_22) ;  /* 0x0000000000781947 */ /* 0x000fea0003800000 */
[----:B------:R-:W-:-:S04]  /*0e10*/  LOP3.LUT R5, R11, 0x7fffffff, RZ, 0xc0, !PT ;  /* 0x7fffffff0b057812 */ /* 0x000fc800078ec0ff */
[----:B------:R-:W-:-:S04]  /*0e20*/  IADD3 R12, PT, PT, R5, -0x1, RZ ;  /* 0xffffffff050c7810 */ /* 0x000fc80007ffe0ff */
[----:B------:R-:W-:-:S13]  /*0e30*/  ISETP.GE.U32.AND P1, PT, R12, 0x7fefffff, PT ;  /* 0x7fefffff0c00780c */ /* 0x000fda0003f26070 */
[----:B------:R-:W-:Y:S01]  /*0e40*/  @P1 LOP3.LUT R13, R11, 0x7ff00000, RZ, 0x3c, !PT ;  /* 0x7ff000000b0d1812 */ /* 0x000fe200078e3cff */
[----:B------:R-:W-:Y:S01]  /*0e50*/  @P1 IMAD.MOV.U32 R12, RZ, RZ, RZ ;  /* 0x000000ffff0c1224 */ /* 0x000fe200078e00ff */
[----:B------:R-:W-:Y:S06]  /*0e60*/  @P1 BRA `(.L_x_23) ;  /* 0x0000000000681947 */ /* 0x000fec0003800000 */
[----:B------:R-:W-:-:S13]  /*0e70*/  ISETP.GE.U32.AND P1, PT, R5, 0x1000001, PT ;  /* 0x010000010500780c */ /* 0x000fda0003f26070 */
[----:B------:R-:W-:Y:S05]  /*0e80*/  @!P1 BRA `(.L_x_24) ;  /* 0x0000000000349947 */ /* 0x000fea0003800000 */
[----:B------:R-:W-:Y:S02]  /*0e90*/  IADD3 R13, PT, PT, R11, -0x3fe00000, RZ ;  /* 0xc02000000b0d7810 */ /* 0x000fe40007ffe0ff */
[----:B------:R-:W-:Y:S02]  /*0ea0*/  MOV R12, R10 ;  /* 0x0000000a000c7202 */ /* 0x000fe40000000f00 */
[----:B------:R-:W0:Y:S04]  /*0eb0*/  MUFU.RCP64H R5, R13 ;  /* 0x0000000d00057308 */ /* 0x000e280000001800 */
[----:B0-----:R-:W-:-:S08]  /*0ec0*/  DFMA R18, -R12, R4, 1 ;  /* 0x3ff000000c12742b */ /* 0x001fd00000000104 */
[----:B------:R-:W-:-:S08]  /*0ed0*/  DFMA R18, R18, R18, R18 ;  /* 0x000000121212722b */ /* 0x000fd00000000012 */
[----:B------:R-:W-:-:S08]  /*0ee0*/  DFMA R18, R4, R18, R4 ;  /* 0x000000120412722b */ /* 0x000fd00000000004 */
[----:B------:R-:W-:-:S08]  /*0ef0*/  DFMA R4, -R12, R18, 1 ;  /* 0x3ff000000c04742b */ /* 0x000fd00000000112 */
[----:B------:R-:W-:-:S08]  /*0f00*/  DFMA R4, R18, R4, R18 ;  /* 0x000000041204722b */ /* 0x000fd00000000012 */
[----:B------:R-:W-:-:S08]  /*0f10*/  DMUL R4, R4, 2.2250738585072013831e-308 ;  /* 0x0010000004047828 */ /* 0x000fd00000000000 */
[----:B------:R-:W-:-:S08]  /*0f20*/  DFMA R10, -R10, R4, 1 ;  /* 0x3ff000000a0a742b */ /* 0x000fd00000000104 */
[----:B------:R-:W-:-:S08]  /*0f30*/  DFMA R10, R10, R10, R10 ;  /* 0x0000000a0a0a722b */ /* 0x000fd0000000000a */
[----:B------:R-:W-:Y:S01]  /*0f40*/  DFMA R12, R4, R10, R4 ;  /* 0x0000000a040c722b */ /* 0x000fe20000000004 */
[----:B------:R-:W-:Y:S10]  /*0f50*/  BRA `(.L_x_23) ;  /* 0x00000000002c7947 */ /* 0x000ff40003800000 */
.L_x_24:
[----:B------:R-:W-:-:S06]  /*0f60*/  DMUL R10, R10, 8.11296384146066816958e+31 ;  /* 0x469000000a0a7828 */ /* 0x000fcc0000000000 */
[----:B------:R-:W0:Y:S02]  /*0f70*/  MUFU.RCP64H R5, R11 ;  /* 0x0000000b00057308 */ /* 0x000e240000001800 */
[----:B0-----:R-:W-:-:S08]  /*0f80*/  DFMA R12, -R10, R4, 1 ;  /* 0x3ff000000a0c742b */ /* 0x001fd00000000104 */
[----:B------:R-:W-:-:S08]  /*0f90*/  DFMA R12, R12, R12, R12 ;  /* 0x0000000c0c0c722b */ /* 0x000fd0000000000c */
[----:B------:R-:W-:-:S08]  /*0fa0*/  DFMA R12, R4, R12, R4 ;  /* 0x0000000c040c722b */ /* 0x000fd00000000004 */
[----:B------:R-:W-:-:S08]  /*0fb0*/  DFMA R4, -R10, R12, 1 ;  /* 0x3ff000000a04742b */ /* 0x000fd0000000010c */
[----:B------:R-:W-:-:S08]  /*0fc0*/  DFMA R4, R12, R4, R12 ;  /* 0x000000040c04722b */ /* 0x000fd0000000000c */
[----:B------:R-:W-:Y:S01]  /*0fd0*/  DMUL R12, R4, 8.11296384146066816958e+31 ;  /* 0x46900000040c7828 */ /* 0x000fe20000000000 */
[----:B------:R-:W-:Y:S10]  /*0fe0*/  BRA `(.L_x_23) ;  /* 0x0000000000087947 */ /* 0x000ff40003800000 */
.L_x_22:
[----:B------:R-:W-:Y:S01]  /*0ff0*/  LOP3.LUT R13, R11, 0x80000, RZ, 0xfc, !PT ;  /* 0x000800000b0d7812 */ /* 0x000fe200078efcff */
[----:B------:R-:W-:-:S07]  /*1000*/  IMAD.MOV.U32 R12, RZ, RZ, R10 ;  /* 0x000000ffff0c7224 */ /* 0x000fce00078e000a */
.L_x_23:
[----:B------:R-:W-:Y:S05]  /*1010*/  BSYNC.RECONVERGENT B2 ;  /* 0x0000000000027941 */ /* 0x000fea0003800200 */
.L_x_21:
[----:B------:R-:W-:Y:S01]  /*1020*/  HFMA2 R5, -RZ, RZ, 0, 0 ;  /* 0x00000000ff057431 */ /* 0x000fe200000001ff */
[----:B------:R-:W-:-:S04]  /*1030*/  MOV R4, R2 ;  /* 0x0000000200047202 */ /* 0x000fc80000000f00 */
[----:B------:R-:W-:Y:S05]  /*1040*/  RET.REL.NODEC R4 `(_Z14sigmoid_kernelPKfPfi) ;  /* 0xffffffec04ec7950 */ /* 0x000fea0003c3ffff */
.L_x_25:
        /* <DEDUP_REMOVED lines=11> */
.L_x_35:


//--------------------- .text._Z7mysgemmiiiPKfS0_Pf --------------------------
	.section	.text._Z7mysgemmiiiPKfS0_Pf,"ax",@progbits
	.align	128
        .global         _Z7mysgemmiiiPKfS0_Pf
        .type           _Z7mysgemmiiiPKfS0_Pf,@function
        .size           _Z7mysgemmiiiPKfS0_Pf,(.L_x_39 - _Z7mysgemmiiiPKfS0_Pf)
        .other          _Z7mysgemmiiiPKfS0_Pf,@"STO_CUDA_ENTRY STV_DEFAULT"
_Z7mysgemmiiiPKfS0_Pf:
.text._Z7mysgemmiiiPKfS0_Pf:
[----:B------:R-:W-:Y:S01]  /*0000*/  LDC R1, c[0x0][0x37c] ;  /* 0x0000df00ff017b82 */ /* 0x000fe20000000800 */
[----:B------:R-:W0:Y:S07]  /*0010*/  LDCU UR4, c[0x0][0x388] ;  /* 0x00007100ff0477ac */ /* 0x000e2e0008000800 */
[----:B------:R-:W1:Y:S01]  /*0020*/  LDC R0, c[0x0][0x364] ;  /* 0x0000d900ff007b82 */ /* 0x000e620000000800 */
[----:B------:R-:W2:Y:S01]  /*0030*/  S2R R3, SR_TID.Y ;  /* 0x0000000000037919 */ /* 0x000ea20000002200 */
[----:B------:R-:W3:Y:S06]  /*0040*/  S2R R13, SR_TID.X ;  /* 0x00000000000d7919 */ /* 0x000eec0000002100 */
[----:B------:R-:W4:Y:S08]  /*0050*/  LDC R2, c[0x0][0x360] ;  /* 0x0000d800ff027b82 */ /* 0x000f300000000800 */
[----:B------:R-:W1:Y:S01]  /*0060*/  S2UR UR5, SR_CTAID.Y ;  /* 0x00000000000579c3 */ /* 0x000e620000002600 */
[----:B0-----:R-:W-:-:S04]  /*0070*/  MOV R4, UR4 ;  /* 0x0000000400047c02 */ /* 0x001fc80008000f00 */
[----:B------:R-:W-:-:S03]  /*0080*/  ISETP.GE.AND P0, PT, R4, -0x6, PT ;  /* 0xfffffffa0400780c */ /* 0x000fc60003f06270 */
[----:B------:R-:W0:Y:S10]  /*0090*/  S2UR UR4, SR_CTAID.X ;  /* 0x00000000000479c3 */ /* 0x000e340000002500 */
[----:B0123--:R-:W-:Y:S05]  /*00a0*/  @!P0 EXIT ;  /* 0x000000000000894d */ /* 0x00ffea0003800000 */
[----:B------:R-:W0:Y:S01]  /*00b0*/  S2UR UR6, SR_CgaCtaId ;  /* 0x00000000000679c3 */ /* 0x000e220000008800 */
[----:B------:R-:W1:Y:S01]  /*00c0*/  LDCU.64 UR10, c[0x0][0x380] ;  /* 0x00007000ff0a77ac */ /* 0x000e620008000a00 */
[----:B----4-:R-:W-:Y:S01]  /*00d0*/  IMAD R21, R2, UR4, R13 ;  /* 0x0000000402157c24 */ /* 0x010fe2000f8e020d */
[----:B------:R-:W-:Y:S01]  /*00e0*/  ISETP.GE.AND P1, PT, R4, 0x9, PT ;  /* 0x000000090400780c */ /* 0x000fe20003f26270 */
[----:B------:R-:W-:Y:S01]  /*00f0*/  IMAD R23, R0, UR5, R3 ;  /* 0x0000000500177c24 */ /* 0x000fe2000f8e0203 */
[----:B------:R-:W-:Y:S01]  /*0100*/  UMOV UR4, 0x400 ;  /* 0x0000040000047882 */ /* 0x000fe20000000000 */
[----:B------:R-:W-:Y:S01]  /*0110*/  IADD3 R0, PT, PT, R4, -0x1, RZ ;  /* 0xffffffff04007810 */ /* 0x000fe20007ffe0ff */
[----:B------:R-:W-:Y:S01]  /*0120*/  UIADD3 UR5, UPT, UPT, UR4, 0x100, URZ ;  /* 0x0000010004057890 */ /* 0x000fe2000fffe0ff */
[----:B------:R-:W2:Y:S01]  /*0130*/  LDC.64 R24, c[0x0][0x3a0] ;  /* 0x0000e800ff187b82 */ /* 0x000ea20000000a00 */
[----:B------:R-:W3:Y:S01]  /*0140*/  LDCU.64 UR8, c[0x0][0x358] ;  /* 0x00006b00ff0877ac */ /* 0x000ee20008000a00 */
[----:B------:R-:W-:Y:S01]  /*0150*/  SHF.R.S32.HI R5, RZ, 0x1f, R0 ;  /* 0x0000001fff057819 */ /* 0x000fe20000011400 */
[----:B------:R-:W-:Y:S01]  /*0160*/  HFMA2 R27, -RZ, RZ, 0, 0 ;  /* 0x00000000ff1b7431 */ /* 0x000fe200000001ff */
[----:B------:R-:W-:-:S02]  /*0170*/  MOV R6, RZ ;  /* 0x000000ff00067202 */ /* 0x000fc40000000f00 */
[----:B------:R-:W-:-:S04]  /*0180*/  LEA.HI R5, R5, R0, RZ, 0x3 ;  /* 0x0000000005057211 */ /* 0x000fc800078f18ff */
[----:B------:R-:W-:Y:S01]  /*0190*/  SHF.R.S32.HI R20, RZ, 0x3, R5 ;  /* 0x00000003ff147819 */ /* 0x000fe20000011405 */
[----:B-1----:R-:W-:-:S04]  /*01a0*/  IMAD.U32 R2, RZ, RZ, UR11 ;  /* 0x0000000bff027e24 */ /* 0x002fc8000f8e00ff */
[-C--:B------:R-:W-:Y:S01]  /*01b0*/  IMAD R7, R23, R2.reuse, R21 ;  /* 0x0000000217077224 */ /* 0x080fe200078e0215 */
[----:B0-----:R-:W-:Y:S01]  /*01c0*/  ULEA UR4, UR6, UR4, 0x18 ;  /* 0x0000000406047291 */ /* 0x001fe2000f8ec0ff */
[----:B------:R-:W-:Y:S01]  /*01d0*/  ISETP.GE.AND P0, PT, R21, R2, PT ;  /* 0x000000021500720c */ /* 0x000fe20003f06270 */
[----:B------:R-:W-:-:S03]  /*01e0*/  ULEA UR5, UR6, UR5, 0x18 ;  /* 0x0000000506057291 */ /* 0x000fc6000f8ec0ff */
[----:B------:R-:W-:Y:S02]  /*01f0*/  ISETP.LT.AND P0, PT, R23, UR10, !P0 ;  /* 0x0000000a17007c0c */ /* 0x000fe4000c701270 */
[----:B------:R-:W-:Y:S01]  /*0200*/  LEA R18, R3, UR4, 0x5 ;  /* 0x0000000403127c11 */ /* 0x000fe2000f8e28ff */
[----:B--2---:R-:W-:Y:S01]  /*0210*/  IMAD.WIDE R24, R7, 0x4, R24 ;  /* 0x0000000407187825 */ /* 0x004fe200078e0218 */
[----:B------:R-:W-:-:S03]  /*0220*/  LEA R0, R13, UR5, 0x2 ;  /* 0x000000050d007c11 */ /* 0x000fc6000f8e10ff */
[----:B------:R-:W-:Y:S01]  /*0230*/  IMAD R16, R13, 0x4, R18 ;  /* 0x000000040d107824 */ /* 0x000fe200078e0212 */
[----:B------:R-:W-:Y:S01]  /*0240*/  LEA R5, R3, R0, 0x5 ;  /* 0x0000000003057211 */ /* 0x000fe200078e28ff */
[----:B---3--:R-:W-:Y:S06]  /*0250*/  @!P1 BRA `(.L_x_26) ;  /* 0x0000000400909947 */ /* 0x008fec0003800000 */
[----:B------:R-:W0:Y:S01]  /*0260*/  LDC R6, c[0x0][0x388] ;  /* 0x0000e200ff067b82 */ /* 0x000e220000000800 */
[----:B------:R-:W-:Y:S01]  /*0270*/  VIADD R8, R20, 0x1 ;  /* 0x0000000114087836 */ /* 0x000fe20000000000 */
[----:B------:R-:W-:Y:S01]  /*0280*/  IADD3 R15, PT, PT, R3, 0x8, RZ ;  /* 0x00000008030f7810 */ /* 0x000fe20007ffe0ff */
[C---:B------:R-:W-:Y:S01]  /*0290*/  IMAD R12, R23.reuse, R4, R13 ;  /* 0x00000004170c7224 */ /* 0x040fe200078e020d */
[----:B------:R-:W-:Y:S01]  /*02a0*/  ISETP.GE.AND P2, PT, R23, UR10, PT ;  /* 0x0000000a17007c0c */ /* 0x000fe2000bf46270 */
[-CC-:B------:R-:W-:Y:S01]  /*02b0*/  IMAD R17, R3, R2.reuse, R21.reuse ;  /* 0x0000000203117224 */ /* 0x180fe200078e0215 */
[----:B------:R-:W-:Y:S01]  /*02c0*/  LOP3.LUT R8, R8, 0x7ffffffe, RZ, 0xc0, !PT ;  /* 0x7ffffffe08087812 */ /* 0x000fe200078ec0ff */
[----:B------:R-:W-:Y:S01]  /*02d0*/  IMAD R15, R15, R2, R21 ;  /* 0x000000020f0f7224 */ /* 0x000fe200078e0215 */
[----:B------:R-:W1:Y:S01]  /*02e0*/  LDC R7, c[0x0][0x384] ;  /* 0x0000e100ff077b82 */ /* 0x000e620000000800 */
[----:B------:R-:W-:Y:S02]  /*02f0*/  MOV R27, RZ ;  /* 0x000000ff001b7202 */ /* 0x000fe40000000f00 */
[----:B------:R-:W-:Y:S01]  /*0300*/  MOV R19, R3 ;  /* 0x0000000300137202 */ /* 0x000fe20000000f00 */
[----:B------:R-:W-:-:S07]  /*0310*/  IMAD.MOV R14, RZ, RZ, -R8 ;  /* 0x000000ffff0e7224 */ /* 0x000fce00078e0a08 */
.L_x_31:
[----:B-1----:R-:W-:Y:S01]  /*0320*/  MOV R2, R7 ;  /* 0x0000000700027202 */ /* 0x002fe20000000f00 */
[----:B------:R-:W-:Y:S01]  /*0330*/  IMAD.MOV.U32 R29, RZ, RZ, RZ ;  /* 0x000000ffff1d7224 */ /* 0x000fe200078e00ff */
[----:B0-----:R-:W-:Y:S02]  /*0340*/  MOV R4, R6 ;  /* 0x0000000600047202 */ /* 0x001fe40000000f00 */
[----:B------:R-:W-:Y:S02]  /*0350*/  ISETP.GE.AND P1, PT, R21, R2, PT ;  /* 0x000000021500720c */ /* 0x000fe40003f26270 */
[-C--:B------:R-:W-:Y:S02]  /*0360*/  ISETP.GE.OR P3, PT, R13, R4.reuse, P2 ;  /* 0x000000040d00720c */ /* 0x080fe40001766670 */
[----:B------:R-:W-:-:S11]  /*0370*/  ISETP.GE.OR P4, PT, R19, R4, P1 ;  /* 0x000000041300720c */ /* 0x000fd60000f86670 */
[----:B------:R-:W0:Y:S08]  /*0380*/  @!P3 LDC.64 R10, c[0x0][0x390] ;  /* 0x0000e400ff0abb82 */ /* 0x000e300000000a00 */
[----:B------:R-:W1:Y:S01]  /*0390*/  @!P4 LDC.64 R8, c[0x0][0x398] ;  /* 0x0000e600ff08cb82 */ /* 0x000e620000000a00 */
[----:B------:R-:W-:Y:S02]  /*03a0*/  HFMA2 R22, -RZ, RZ, 0, 0 ;  /* 0x00000000ff167431 */ /* 0x000fe400000001ff */
[----:B0-----:R-:W-:-:S05]  /*03b0*/  @!P3 IMAD.WIDE R10, R12, 0x4, R10 ;  /* 0x000000040c0ab825 */ /* 0x001fca00078e020a */
[----:B--2---:R-:W2:Y:S01]  /*03c0*/  @!P3 LDG.E R29, desc[UR8][R10.64] ;  /* 0x000000080a1db981 */ /* 0x004ea2000c1e1900 */
[----:B-1----:R-:W-:-:S05]  /*03d0*/  @!P4 IMAD.WIDE R8, R17, 0x4, R8 ;  /* 0x000000041108c825 */ /* 0x002fca00078e0208 */
[----:B------:R-:W3:Y:S01]  /*03e0*/  @!P4 LDG.E R22, desc[UR8][R8.64] ;  /* 0x000000080816c981 */ /* 0x000ee2000c1e1900 */
[----:B------:R-:W-:Y:S01]  /*03f0*/  IADD3 R26, PT, PT, R13, 0x8, RZ ;  /* 0x000000080d1a7810 */ /* 0x000fe20007ffe0ff */
[----:B------:R-:W-:Y:S01]  /*0400*/  BSSY.RECONVERGENT B0, `(.L_x_27) ;  /* 0x000001a000007945 */ /* 0x000fe20003800200 */
[----:B------:R-:W-:Y:S02]  /*0410*/  IADD3 R28, PT, PT, R19, 0x8, RZ ;  /* 0x00000008131c7810 */ /* 0x000fe40007ffe0ff */
[-C--:B------:R-:W-:Y:S02]  /*0420*/  ISETP.GE.OR P3, PT, R26, R4.reuse, P2 ;  /* 0x000000041a00720c */ /* 0x080fe40001766670 */
[----:B------:R-:W-:Y:S01]  /*0430*/  ISETP.GE.OR P1, PT, R28, R4, P1 ;  /* 0x000000041c00720c */ /* 0x000fe20000f26670 */
[----:B--2---:R0:W-:Y:S04]  /*0440*/  STS [R16], R29 ;  /* 0x0000001d10007388 */ /* 0x0041e80000000800 */
[----:B---3--:R0:W-:Y:S01]  /*0450*/  STS [R5], R22 ;  /* 0x0000001605007388 */ /* 0x0081e20000000800 */
[----:B------:R-:W-:Y:S06]  /*0460*/  BAR.SYNC.DEFER_BLOCKING 0x0 ;  /* 0x0000000000007b1d */ /* 0x000fec0000010000 */
[----:B------:R-:W-:Y:S05]  /*0470*/  @!P0 BRA `(.L_x_28) ;  /* 0x0000000000488947 */ /* 0x000fea0003800000 */
[----:B0-----:R-:W-:Y:S04]  /*0480*/  LDS R22, [R0] ;  /* 0x0000000000167984 */ /* 0x001fe80000000800 */
[----:B------:R-:W0:Y:S02]  /*0490*/  LDS.128 R8, [R18] ;  /* 0x0000000012087984 */ /* 0x000e240000000c00 */
[----:B0-----:R-:W-:Y:S02]  /*04a0*/  FFMA R8, R8, R22, R27 ;  /* 0x0000001608087223 */ /* 0x001fe4000000001b */
[----:B------:R-:W0:Y:S04]  /*04b0*/  LDS R27, [R0+0x20] ;  /* 0x00002000001b7984 */ /* 0x000e280000000800 */
[----:B------:R-:W-:Y:S01]  /*04c0*/  LDS R22, [R0+0x80] ;  /* 0x0000800000167984 */ /* 0x000fe20000000800 */
[----:B0-----:R-:W-:-:S03]  /*04d0*/  FFMA R9, R27, R9, R8 ;  /* 0x000000091b097223 */ /* 0x001fc60000000008 */
[----:B------:R-:W0:Y:S04]  /*04e0*/  LDS R8, [R0+0x40] ;  /* 0x0000400000087984 */ /* 0x000e280000000800 */
[----:B------:R-:W1:Y:S01]  /*04f0*/  LDS R27, [R0+0x60] ;  /* 0x00006000001b7984 */ /* 0x000e620000000800 */
[----:B0-----:R-:W-:-:S04]  /*0500*/  FFMA R8, R8, R10, R9 ;  /* 0x0000000a08087223 */ /* 0x001fc80000000009 */
[----:B-1----:R-:W-:Y:S02]  /*0510*/  FFMA R27, R27, R11, R8 ;  /* 0x0000000b1b1b7223 */ /* 0x002fe40000000008 */
[----:B------:R-:W0:Y:S02]  /*0520*/  LDS.128 R8, [R18+0x10] ;  /* 0x0000100012087984 */ /* 0x000e240000000c00 */
[----:B0-----:R-:W-:Y:S02]  /*0530*/  FFMA R8, R8, R22, R27 ;  /* 0x0000001608087223 */ /* 0x001fe4000000001b */
[----:B------:R-:W0:Y:S02]  /*0540*/  LDS R27, [R0+0xa0] ;  /* 0x0000a000001b7984 */ /* 0x000e240000000800 */
[----:B0-----:R-:W-:Y:S02]  /*0550*/  FFMA R9, R27, R9, R8 ;  /* 0x000000091b097223 */ /* 0x001fe40000000008 */
[----:B------:R-:W0:Y:S04]  /*0560*/  LDS R8, [R0+0xc0] ;  /* 0x0000c00000087984 */ /* 0x000e280000000800 */
[----:B------:R-:W1:Y:S01]  /*0570*/  LDS R27, [R0+0xe0] ;  /* 0x0000e000001b7984 */ /* 0x000e620000000800 */
[----:B0-----:R-:W-:-:S04]  /*0580*/  FFMA R8, R8, R10, R9 ;  /* 0x0000000a08087223 */ /* 0x001fc80000000009 */
[----:B-1----:R-:W-:-:S07]  /*0590*/  FFMA R27, R27, R11, R8 ;  /* 0x0000000b1b1b7223 */ /* 0x002fce0000000008 */
.L_x_28:
[----:B------:R-:W-:Y:S05]  /*05a0*/  BSYNC.RECONVERGENT B0 ;  /* 0x0000000000007941 */ /* 0x000fea0003800200 */
.L_x_27:
[----:B------:R-:W1:Y:S08]  /*05b0*/  @!P3 LDC.64 R10, c[0x0][0x390] ;  /* 0x0000e400ff0abb82 */ /* 0x000e700000000a00 */
[----:B------:R-:W-:Y:S01]  /*05c0*/  BAR.SYNC.DEFER_BLOCKING 0x0 ;  /* 0x0000000000007b1d */ /* 0x000fe20000010000 */
[----:B0-----:R-:W-:-:S07]  /*05d0*/  IMAD.MOV.U32 R29, RZ, RZ, RZ ;  /* 0x000000ffff1d7224 */ /* 0x001fce00078e00ff */
[----:B------:R-:W0:Y:S01]  /*05e0*/  @!P1 LDC.64 R8, c[0x0][0x398] ;  /* 0x0000e600ff089b82 */ /* 0x000e220000000a00 */
[----:B------:R-:W-:Y:S01]  /*05f0*/  MOV R22, RZ ;  /* 0x000000ff00167202 */ /* 0x000fe20000000f00 */
[----:B-1----:R-:W-:Y:S01]  /*0600*/  @!P3 IMAD.WIDE R10, R12, 0x4, R10 ;  /* 0x000000040c0ab825 */ /* 0x002fe200078e020a */
[----:B------:R1:W-:Y:S04]  /*0610*/  @P0 STG.E desc[UR8][R24.64], R27 ;  /* 0x0000001b18000986 */ /* 0x0003e8000c101908 */
[----:B------:R-:W2:Y:S01]  /*0620*/  @!P3 LDG.E R29, desc[UR8][R10.64+0x20] ;  /* 0x000020080a1db981 */ /* 0x000ea2000c1e1900 */
[----:B0-----:R-:W-:-:S05]  /*0630*/  @!P1 IMAD.WIDE R8, R15, 0x4, R8 ;  /* 0x000000040f089825 */ /* 0x001fca00078e0208 */
[----:B------:R-:W3:Y:S01]  /*0640*/  @!P1 LDG.E R22, desc[UR8][R8.64] ;  /* 0x0000000808169981 */ /* 0x000ee2000c1e1900 */
[----:B------:R-:W-:Y:S03]  /*0650*/  BSSY.RECONVERGENT B0, `(.L_x_29) ;  /* 0x0000017000007945 */ /* 0x000fe60003800200 */
[----:B--2---:R1:W-:Y:S04]  /*0660*/  STS [R16], R29 ;  /* 0x0000001d10007388 */ /* 0x0043e80000000800 */
[----:B---3--:R1:W-:Y:S01]  /*0670*/  STS [R5], R22 ;  /* 0x0000001605007388 */ /* 0x0083e20000000800 */
[----:B------:R-:W-:Y:S06]  /*0680*/  BAR.SYNC.DEFER_BLOCKING 0x0 ;  /* 0x0000000000007b1d */ /* 0x000fec0000010000 */
[----:B------:R-:W-:Y:S05]  /*0690*/  @!P0 BRA `(.L_x_30) ;  /* 0x0000000000488947 */ /* 0x000fea0003800000 */
[----:B-1----:R-:W-:Y:S04]  /*06a0*/  LDS R22, [R0] ;  /* 0x0000000000167984 */ /* 0x002fe80000000800 */
        /* <DEDUP_REMOVED lines=17> */
.L_x_30:
[----:B------:R-:W-:Y:S05]  /*07c0*/  BSYNC.RECONVERGENT B0 ;  /* 0x0000000000007941 */ /* 0x000fea0003800200 */
.L_x_29:
[----:B------:R-:W-:Y:S01]  /*07d0*/  BAR.SYNC.DEFER_BLOCKING 0x0 ;  /* 0x0000000000007b1d */ /* 0x000fe20000010000 */
[----:B------:R-:W-:Y:S01]  /*07e0*/  IADD3 R14, PT, PT, R14, 0x2, RZ ;  /* 0x000000020e0e7810 */ /* 0x000fe20007ffe0ff */
[----:B------:R-:W-:Y:S01]  /*07f0*/  IMAD R15, R2, 0x10, R15 ;  /* 0x00000010020f7824 */ /* 0x000fe200078e020f */
[----:B------:R-:W-:Y:S02]  /*0800*/  IADD3 R19, PT, PT, R19, 0x10, RZ ;  /* 0x0000001013137810 */ /* 0x000fe40007ffe0ff */
[----:B------:R-:W-:Y:S02]  /*0810*/  ISETP.NE.AND P1, PT, R14, RZ, PT ;  /* 0x000000ff0e00720c */ /* 0x000fe40003f25270 */
[----:B------:R-:W-:Y:S02]  /*0820*/  LEA R17, R2, R17, 0x4 ;  /* 0x0000001102117211 */ /* 0x000fe400078e20ff */
[----:B------:R-:W-:Y:S02]  /*0830*/  IADD3 R12, PT, PT, R12, 0x10, RZ ;  /* 0x000000100c0c7810 */ /* 0x000fe40007ffe0ff */
[----:B------:R-:W-:Y:S01]  /*0840*/  IADD3 R13, PT, PT, R13, 0x10, RZ ;  /* 0x000000100d0d7810 */ /* 0x000fe20007ffe0ff */
[----:B------:R2:W-:Y:S06]  /*0850*/  @P0 STG.E desc[UR8][R24.64], R27 ;  /* 0x0000001b18000986 */ /* 0x0005ec000c101908 */
[----:B------:R-:W-:Y:S05]  /*0860*/  @P1 BRA `(.L_x_31) ;  /* 0xfffffff800ac1947 */ /* 0x000fea000383ffff */
[----:B------:R-:W-:-:S05]  /*0870*/  VIADD R6, R20, 0x1 ;  /* 0x0000000114067836 */ /* 0x000fca0000000000 */
[----:B------:R-:W-:-:S04]  /*0880*/  SHF.L.U32 R6, R6, 0x3, RZ ;  /* 0x0000000306067819 */ /* 0x000fc800000006ff */
[----:B------:R-:W-:-:S07]  /*0890*/  LOP3.LUT R6, R6, 0xfffffff0, RZ, 0xc0, !PT ;  /* 0xfffffff006067812 */ /* 0x000fce00078ec0ff */
.L_x_26:
[----:B------:R-:W-:-:S04]  /*08a0*/  LOP3.LUT R20, R20, 0x1, RZ, 0xc0, !PT ;  /* 0x0000000114147812 */ /* 0x000fc800078ec0ff */
[----:B------:R-:W-:-:S13]  /*08b0*/  ISETP.NE.U32.AND P1, PT, R20, 0x1, PT ;  /* 0x000000011400780c */ /* 0x000fda0003f25070 */
[----:B------:R-:W-:Y:S05]  /*08c0*/  @!P1 EXIT ;  /* 0x000000000000994d */ /* 0x000fea0003800000 */
[----:B------:R-:W0:Y:S01]  /*08d0*/  S2R R7, SR_TID.X ;  /* 0x0000000000077919 */ /* 0x000e220000002100 */
[----:B------:R-:W3:Y:S01]  /*08e0*/  LDCU UR4, c[0x0][0x380] ;  /* 0x00007000ff0477ac */ /* 0x000ee20008000800 */
[----:B------:R-:W-:-:S04]  /*08f0*/  IADD3 R11, PT, PT, R3, R6, RZ ;  /* 0x00000006030b7210 */ /* 0x000fc80007ffe0ff */
[----:B------:R-:W-:-:S04]  /*0900*/  ISETP.GE.AND P2, PT, R11, R4, PT ;  /* 0x000000040b00720c */ /* 0x000fc80003f46270 */
[----:B------:R-:W-:Y:S02]  /*0910*/  ISETP.GE.OR P2, PT, R21, R2, P2 ;  /* 0x000000021500720c */ /* 0x000fe40001746670 */
[----:B---3--:R-:W-:-:S11]  /*0920*/  ISETP.GE.AND P1, PT, R23, UR4, PT ;  /* 0x0000000417007c0c */ /* 0x008fd6000bf26270 */
[----:B------:R-:W-:Y:S01]  /*0930*/  @!P2 IMAD R21, R11, R2, R21 ;  /* 0x000000020b15a224 */ /* 0x000fe200078e0215 */
[----:B0-----:R-:W-:Y:S02]  /*0940*/  IADD3 R3, PT, PT, R7, R6, RZ ;  /* 0x0000000607037210 */ /* 0x001fe40007ffe0ff */
[----:B------:R-:W0:Y:S02]  /*0950*/  @!P2 LDC.64 R6, c[0x0][0x398] ;  /* 0x0000e600ff06ab82 */ /* 0x000e240000000a00 */
[----:B------:R-:W-:-:S13]  /*0960*/  ISETP.GE.OR P1, PT, R3, R4, P1 ;  /* 0x000000040300720c */ /* 0x000fda0000f26670 */
[----:B------:R-:W3:Y:S01]  /*0970*/  @!P1 LDC.64 R8, c[0x0][0x390] ;  /* 0x0000e400ff089b82 */ /* 0x000ee20000000a00 */
[----:B------:R-:W-:Y:S01]  /*0980*/  @!P1 IMAD R23, R23, R4, R3 ;  /* 0x0000000417179224 */ /* 0x000fe200078e0203 */
[----:B------:R-:W-:Y:S01]  /*0990*/  CS2R R2, SRZ ;  /* 0x0000000000027805 */ /* 0x000fe2000001ff00 */
[----:B0-----:R-:W-:-:S05]  /*09a0*/  @!P2 IMAD.WIDE R6, R21, 0x4, R6 ;  /* 0x000000041506a825 */ /* 0x001fca00078e0206 */
[----:B------:R-:W4:Y:S01]  /*09b0*/  @!P2 LDG.E R2, desc[UR8][R6.64] ;  /* 0x000000080602a981 */ /* 0x000f22000c1e1900 */
[----:B---3--:R-:W-:-:S05]  /*09c0*/  @!P1 IMAD.WIDE R8, R23, 0x4, R8 ;  /* 0x0000000417089825 */ /* 0x008fca00078e0208 */
[----:B------:R-:W3:Y:S01]  /*09d0*/  @!P1 LDG.E R3, desc[UR8][R8.64] ;  /* 0x0000000808039981 */ /* 0x000ee2000c1e1900 */
[----:B------:R-:W-:Y:S03]  /*09e0*/  BSSY.RECONVERGENT B0, `(.L_x_32) ;  /* 0x0000017000007945 */ /* 0x000fe60003800200 */
[----:B---3--:R0:W-:Y:S04]  /*09f0*/  STS [R16], R3 ;  /* 0x0000000310007388 */ /* 0x0081e80000000800 */
[----:B----4-:R0:W-:Y:S01]  /*0a00*/  STS [R5], R2 ;  /* 0x0000000205007388 */ /* 0x0101e20000000800 */
[----:B------:R-:W-:Y:S06]  /*0a10*/  BAR.SYNC.DEFER_BLOCKING 0x0 ;  /* 0x0000000000007b1d */ /* 0x000fec0000010000 */
[----:B------:R-:W-:Y:S05]  /*0a20*/  @!P0 BRA `(.L_x_33) ;  /* 0x0000000000488947 */ /* 0x000fea0003800000 */
[----:B0-----:R-:W-:Y:S04]  /*0a30*/  LDS R3, [R0] ;  /* 0x0000000000037984 */ /* 0x001fe80000000800 */
[----:B-1----:R-:W0:Y:S04]  /*0a40*/  LDS.128 R4, [R18] ;  /* 0x0000000012047984 */ /* 0x002e280000000c00 */
[----:B------:R-:W1:Y:S04]  /*0a50*/  LDS R13, [R0+0x20] ;  /* 0x00002000000d7984 */ /* 0x000e680000000800 */
[----:B------:R-:W3:Y:S04]  /*0a60*/  LDS R2, [R0+0x40] ;  /* 0x0000400000027984 */ /* 0x000ee80000000800 */
[----:B------:R-:W4:Y:S04]  /*0a70*/  LDS R15, [R0+0x60] ;  /* 0x00006000000f7984 */ /* 0x000f280000000800 */
[----:B------:R-:W-:Y:S04]  /*0a80*/  LDS R12, [R0+0x80] ;  /* 0x00008000000c7984 */ /* 0x000fe80000000800 */
[----:B------:R-:W5:Y:S04]  /*0a90*/  LDS.128 R8, [R18+0x10] ;  /* 0x0000100012087984 */ /* 0x000f680000000c00 */
[----:B------:R-:W2:Y:S04]  /*0aa0*/  LDS R17, [R0+0xa0] ;  /* 0x0000a00000117984 */ /* 0x000ea80000000800 */
[----:B------:R-:W2:Y:S04]  /*0ab0*/  LDS R14, [R0+0xc0] ;  /* 0x0000c000000e7984 */ /* 0x000ea80000000800 */
[----:B------:R-:W2:Y:S01]  /*0ac0*/  LDS R19, [R0+0xe0] ;  /* 0x0000e00000137984 */ /* 0x000ea20000000800 */
[----:B0-----:R-:W-:-:S04]  /*0ad0*/  FFMA R4, R4, R3, R27 ;  /* 0x0000000304047223 */ /* 0x001fc8000000001b */
[----:B-1----:R-:W-:-:S04]  /*0ae0*/  FFMA R5, R13, R5, R4 ;  /* 0x000000050d057223 */ /* 0x002fc80000000004 */
[----:B---3--:R-:W-:-:S04]  /*0af0*/  FFMA R2, R2, R6, R5 ;  /* 0x0000000602027223 */ /* 0x008fc80000000005 */
[----:B----4-:R-:W-:-:S04]  /*0b00*/  FFMA R7, R15, R7, R2 ;  /* 0x000000070f077223 */ /* 0x010fc80000000002 */
[----:B-----5:R-:W-:-:S04]  /*0b10*/  FFMA R8, R8, R12, R7 ;  /* 0x0000000c08087223 */ /* 0x020fc80000000007 */
[----:B--2---:R-:W-:-:S04]  /*0b20*/  FFMA R9, R17, R9, R8 ;  /* 0x0000000911097223 */ /* 0x004fc80000000008 */
[----:B------:R-:W-:-:S04]  /*0b30*/  FFMA R10, R14, R10, R9 ;  /* 0x0000000a0e0a7223 */ /* 0x000fc80000000009 */
[----:B------:R-:W-:-:S07]  /*0b40*/  FFMA R27, R19, R11, R10 ;  /* 0x0000000b131b7223 */ /* 0x000fce000000000a */
.L_x_33:
[----:B------:R-:W-:Y:S05]  /*0b50*/  BSYNC.RECONVERGENT B0 ;  /* 0x0000000000007941 */ /* 0x000fea0003800200 */
.L_x_32:
[----:B------:R-:W-:Y:S06]  /*0b60*/  BAR.SYNC.DEFER_BLOCKING 0x0 ;  /* 0x0000000000007b1d */ /* 0x000fec0000010000 */
[----:B------:R-:W-:Y:S05]  /*0b70*/  @!P0 EXIT ;  /* 0x000000000000894d */ /* 0x000fea0003800000 */
[----:B------:R-:W-:Y:S01]  /*0b80*/  STG.E desc[UR8][R24.64], R27 ;  /* 0x0000001b18007986 */ /* 0x000fe2000c101908 */
[----:B------:R-:W-:Y:S05]  /*0b90*/  EXIT ;  /* 0x000000000000794d */ /* 0x000fea0003800000 */
.L_x_34:
        /* <DEDUP_REMOVED lines=14> */
.L_x_39:


//--------------------- .nv.shared._Z7mytransiiPKfPf --------------------------
	.section	.nv.shared._Z7mytransiiPKfPf,"aw",@nobits
	.sectionflags	@""
	.align	4
.nv.shared._Z7mytransiiPKfPf:
	.zero		1280


//--------------------- .nv.shared.reserved.0     --------------------------
	.section	.nv.shared.reserved.0,"aw",@nobits
	.weak		__nv_reservedSMEM_offset_0_alias
	.size		__nv_reservedSMEM_offset_0_alias, 0, 64
	.other		__nv_reservedSMEM_offset_0_alias,@"STO_CUDA_RESERVED_SHARED STV_DEFAULT"
__nv_reservedSMEM_offset_0_alias:
	.zero		0
	.zero		64


//--------------------- .nv.shared._Z7mysgemmiiiPKfS0_Pf --------------------------
	.section	.nv.shared._Z7mysgemmiiiPKfS0_Pf,"aw",@nobits
	.sectionflags	@""
	.align	4
.nv.shared._Z7mysgemmiiiPKfS0_Pf:
	.zero		1536


//--------------------- .nv.constant0._Z7mytransiiPKfPf --------------------------
	.section	.nv.constant0._Z7mytransiiPKfPf,"a",@progbits
	.sectionflags	@""
	.align	4
.nv.constant0._Z7mytransiiPKfPf:
	.zero		920


//--------------------- .nv.constant0._Z5mysubiiiPKfS0_Pf --------------------------
	.section	.nv.constant0._Z5mysubiiiPKfS0_Pf,"a",@progbits
	.sectionflags	@""
	.align	4
.nv.constant0._Z5mysubiiiPKfS0_Pf:
	.zero		936


//--------------------- .nv.constant0._Z14sigmoid_kernelPKfPfi --------------------------
	.section	.nv.constant0._Z14sigmoid_kernelPKfPfi,"a",@progbits
	.sectionflags	@""
	.align	4
.nv.constant0._Z14sigmoid_kernelPKfPfi:
	.zero		916


//--------------------- .nv.constant0._Z7mysgemmiiiPKfS0_Pf --------------------------
	.section	.nv.constant0._Z7mysgemmiiiPKfS0_Pf,"a",@progbits
	.sectionflags	@""
	.align	4
.nv.constant0._Z7mysgemmiiiPKfS0_Pf:
	.zero		936


//--------------------- SYMBOLS --------------------------

	.type		.nv.reservedSmem.offset0,@object
	.size		.nv.reservedSmem.offset0,0x4
	.type		.nv.reservedSmem.cap,@object
	.size		.nv.reservedSmem.cap,0x4
